//
// Generated by NVIDIA NVVM Compiler
//
// Compiler Build ID: CL-36424714
// Cuda compilation tools, release 13.0, V13.0.88
// Based on NVVM 20.0.0
//

.version 9.0
.target sm_100
.address_size 64

	// .globl	_Z6renderPfP6spherei

.visible .entry _Z6renderPfP6spherei(
	.param .u64 .ptr .align 1 _Z6renderPfP6spherei_param_0,
	.param .u64 .ptr .align 1 _Z6renderPfP6spherei_param_1,
	.param .u32 _Z6renderPfP6spherei_param_2
)
{
	.reg .pred 	%p<26>;
	.reg .b32 	%r<57>;
	.reg .b32 	%f<199>;
	.reg .b64 	%rd<19>;

	ld.param.u64 	%rd8, [_Z6renderPfP6spherei_param_0];
	ld.param.u64 	%rd9, [_Z6renderPfP6spherei_param_1];
	ld.param.u32 	%r26, [_Z6renderPfP6spherei_param_2];
	cvta.to.global.u64 	%rd1, %rd9;
	cvta.to.global.u64 	%rd2, %rd8;
	mov.u32 	%r27, %tid.x;
	mov.u32 	%r28, %ctaid.x;
	mov.u32 	%r29, %ntid.x;
	mad.lo.s32 	%r1, %r28, %r29, %r27;
	mov.u32 	%r30, %tid.y;
	mov.u32 	%r31, %ctaid.y;
	mov.u32 	%r32, %ntid.y;
	mad.lo.s32 	%r33, %r31, %r32, %r30;
	setp.gt.s32 	%p1, %r1, 15;
	setp.gt.u32 	%p2, %r33, 15;
	or.pred  	%p3, %p1, %p2;
	@%p3 bra 	$L__BB0_27;
	cvt.rn.f32.s32 	%f82, %r1;
	add.f32 	%f1, %f82, 0fC1000000;
	cvt.rn.f32.u32 	%f83, %r33;
	add.f32 	%f2, %f83, 0fC1000000;
	shl.b32 	%r35, %r33, 4;
	add.s32 	%r3, %r35, %r1;
	setp.lt.s32 	%p4, %r26, 1;
	mov.f32 	%f198, 0f00000000;
	mov.b32 	%r56, -1;
	@%p4 bra 	$L__BB0_24;
	and.b32  	%r4, %r26, 3;
	setp.lt.u32 	%p5, %r26, 4;
	mov.f32 	%f188, 0f509502F9;
	mov.b32 	%r56, -1;
	mov.f32 	%f198, 0f00000000;
	mov.b32 	%r54, 0;
	@%p5 bra 	$L__BB0_13;
	and.b32  	%r54, %r26, 2147483644;
	add.s64 	%rd18, %rd1, 68;
	mov.f32 	%f188, 0f509502F9;
	mov.b32 	%r56, -1;
	mov.f32 	%f198, 0f00000000;
	mov.b32 	%r48, 0;
$L__BB0_4:
	.pragma "nounroll";
	ld.global.f32 	%f91, [%rd18+-56];
	sub.f32 	%f92, %f91, %f1;
	ld.global.f32 	%f93, [%rd18+-52];
	sub.f32 	%f94, %f93, %f2;
	ld.global.f32 	%f5, [%rd18+-44];
	mul.f32 	%f6, %f5, %f5;
	mul.f32 	%f7, %f92, %f92;
	mul.f32 	%f8, %f94, %f94;
	add.f32 	%f95, %f7, %f8;
	setp.geu.f32 	%p6, %f95, %f6;
	mov.f32 	%f179, 0f509502F9;
	mov.f32 	%f178, 0f00000000;
	@%p6 bra 	$L__BB0_6;
	sub.f32 	%f96, %f6, %f7;
	sub.f32 	%f97, %f96, %f8;
	sqrt.rn.f32 	%f98, %f97;
	div.rn.f32 	%f178, %f98, %f5;
	ld.global.f32 	%f99, [%rd18+-48];
	sub.f32 	%f179, %f99, %f98;
$L__BB0_6:
	setp.lt.f32 	%p7, %f179, %f188;
	selp.f32 	%f13, %f179, %f188, %p7;
	selp.b32 	%r8, %r48, %r56, %p7;
	selp.f32 	%f14, %f178, %f198, %p7;
	ld.global.f32 	%f102, [%rd18+-28];
	sub.f32 	%f103, %f102, %f1;
	ld.global.f32 	%f104, [%rd18+-24];
	sub.f32 	%f105, %f104, %f2;
	ld.global.f32 	%f15, [%rd18+-16];
	mul.f32 	%f16, %f15, %f15;
	mul.f32 	%f17, %f103, %f103;
	mul.f32 	%f18, %f105, %f105;
	add.f32 	%f106, %f17, %f18;
	setp.geu.f32 	%p8, %f106, %f16;
	mov.f32 	%f181, 0f509502F9;
	mov.f32 	%f180, 0f00000000;
	@%p8 bra 	$L__BB0_8;
	sub.f32 	%f107, %f16, %f17;
	sub.f32 	%f108, %f107, %f18;
	sqrt.rn.f32 	%f109, %f108;
	div.rn.f32 	%f180, %f109, %f15;
	ld.global.f32 	%f110, [%rd18+-20];
	sub.f32 	%f181, %f110, %f109;
$L__BB0_8:
	setp.lt.f32 	%p9, %f181, %f13;
	selp.f32 	%f23, %f181, %f13, %p9;
	add.s32 	%r9, %r48, 1;
	selp.b32 	%r10, %r9, %r8, %p9;
	selp.f32 	%f24, %f180, %f14, %p9;
	ld.global.f32 	%f113, [%rd18];
	sub.f32 	%f114, %f113, %f1;
	ld.global.f32 	%f115, [%rd18+4];
	sub.f32 	%f116, %f115, %f2;
	ld.global.f32 	%f25, [%rd18+12];
	mul.f32 	%f26, %f25, %f25;
	mul.f32 	%f27, %f114, %f114;
	mul.f32 	%f28, %f116, %f116;
	add.f32 	%f117, %f27, %f28;
	setp.geu.f32 	%p10, %f117, %f26;
	mov.f32 	%f183, 0f509502F9;
	mov.f32 	%f182, 0f00000000;
	@%p10 bra 	$L__BB0_10;
	sub.f32 	%f118, %f26, %f27;
	sub.f32 	%f119, %f118, %f28;
	sqrt.rn.f32 	%f120, %f119;
	div.rn.f32 	%f182, %f120, %f25;
	ld.global.f32 	%f121, [%rd18+8];
	sub.f32 	%f183, %f121, %f120;
$L__BB0_10:
	setp.lt.f32 	%p11, %f183, %f23;
	selp.f32 	%f33, %f183, %f23, %p11;
	add.s32 	%r11, %r9, 1;
	selp.b32 	%r12, %r11, %r10, %p11;
	selp.f32 	%f34, %f182, %f24, %p11;
	ld.global.f32 	%f124, [%rd18+28];
	sub.f32 	%f125, %f124, %f1;
	ld.global.f32 	%f126, [%rd18+32];
	sub.f32 	%f127, %f126, %f2;
	ld.global.f32 	%f35, [%rd18+40];
	mul.f32 	%f36, %f35, %f35;
	mul.f32 	%f37, %f125, %f125;
	mul.f32 	%f38, %f127, %f127;
	add.f32 	%f128, %f37, %f38;
	setp.geu.f32 	%p12, %f128, %f36;
	mov.f32 	%f185, 0f509502F9;
	mov.f32 	%f184, 0f00000000;
	@%p12 bra 	$L__BB0_12;
	sub.f32 	%f129, %f36, %f37;
	sub.f32 	%f130, %f129, %f38;
	sqrt.rn.f32 	%f131, %f130;
	div.rn.f32 	%f184, %f131, %f35;
	ld.global.f32 	%f132, [%rd18+36];
	sub.f32 	%f185, %f132, %f131;
$L__BB0_12:
	setp.lt.f32 	%p13, %f185, %f33;
	selp.f32 	%f188, %f185, %f33, %p13;
	add.s32 	%r41, %r11, 1;
	selp.b32 	%r56, %r41, %r12, %p13;
	selp.f32 	%f198, %f184, %f34, %p13;
	add.s64 	%rd18, %rd18, 112;
	add.s32 	%r48, %r11, 2;
	setp.ne.s32 	%p14, %r48, %r54;
	@%p14 bra 	$L__BB0_4;
$L__BB0_13:
	setp.eq.s32 	%p15, %r4, 0;
	@%p15 bra 	$L__BB0_24;
	setp.eq.s32 	%p16, %r4, 1;
	@%p16 bra 	$L__BB0_20;
	mul.wide.u32 	%rd10, %r54, 28;
	add.s64 	%rd6, %rd1, %rd10;
	ld.global.f32 	%f136, [%rd6+12];
	sub.f32 	%f137, %f136, %f1;
	ld.global.f32 	%f138, [%rd6+16];
	sub.f32 	%f139, %f138, %f2;
	ld.global.f32 	%f48, [%rd6+24];
	mul.f32 	%f49, %f48, %f48;
	mul.f32 	%f50, %f137, %f137;
	mul.f32 	%f51, %f139, %f139;
	add.f32 	%f140, %f50, %f51;
	setp.geu.f32 	%p17, %f140, %f49;
	mov.f32 	%f190, 0f509502F9;
	mov.f32 	%f189, 0f00000000;
	@%p17 bra 	$L__BB0_17;
	sub.f32 	%f141, %f49, %f50;
	sub.f32 	%f142, %f141, %f51;
	sqrt.rn.f32 	%f143, %f142;
	div.rn.f32 	%f189, %f143, %f48;
	ld.global.f32 	%f144, [%rd6+20];
	sub.f32 	%f190, %f144, %f143;
$L__BB0_17:
	setp.lt.f32 	%p18, %f190, %f188;
	selp.f32 	%f56, %f190, %f188, %p18;
	selp.b32 	%r18, %r54, %r56, %p18;
	selp.f32 	%f57, %f189, %f198, %p18;
	ld.global.f32 	%f147, [%rd6+40];
	sub.f32 	%f148, %f147, %f1;
	ld.global.f32 	%f149, [%rd6+44];
	sub.f32 	%f150, %f149, %f2;
	ld.global.f32 	%f58, [%rd6+52];
	mul.f32 	%f59, %f58, %f58;
	mul.f32 	%f60, %f148, %f148;
	mul.f32 	%f61, %f150, %f150;
	add.f32 	%f151, %f60, %f61;
	setp.geu.f32 	%p19, %f151, %f59;
	mov.f32 	%f192, 0f509502F9;
	mov.f32 	%f191, 0f00000000;
	@%p19 bra 	$L__BB0_19;
	sub.f32 	%f152, %f59, %f60;
	sub.f32 	%f153, %f152, %f61;
	sqrt.rn.f32 	%f154, %f153;
	div.rn.f32 	%f191, %f154, %f58;
	ld.global.f32 	%f155, [%rd6+48];
	sub.f32 	%f192, %f155, %f154;
$L__BB0_19:
	setp.lt.f32 	%p20, %f192, %f56;
	selp.f32 	%f188, %f192, %f56, %p20;
	add.s32 	%r43, %r54, 1;
	selp.b32 	%r56, %r43, %r18, %p20;
	selp.f32 	%f198, %f191, %f57, %p20;
	add.s32 	%r54, %r54, 2;
$L__BB0_20:
	and.b32  	%r44, %r26, 1;
	setp.eq.b32 	%p21, %r44, 1;
	not.pred 	%p22, %p21;
	@%p22 bra 	$L__BB0_24;
	mul.wide.u32 	%rd11, %r54, 28;
	add.s64 	%rd7, %rd1, %rd11;
	ld.global.f32 	%f158, [%rd7+12];
	sub.f32 	%f159, %f158, %f1;
	ld.global.f32 	%f160, [%rd7+16];
	sub.f32 	%f161, %f160, %f2;
	ld.global.f32 	%f71, [%rd7+24];
	mul.f32 	%f72, %f71, %f71;
	mul.f32 	%f73, %f159, %f159;
	mul.f32 	%f74, %f161, %f161;
	add.f32 	%f162, %f73, %f74;
	setp.geu.f32 	%p23, %f162, %f72;
	mov.f32 	%f197, 0f509502F9;
	mov.f32 	%f196, 0f00000000;
	@%p23 bra 	$L__BB0_23;
	sub.f32 	%f163, %f72, %f73;
	sub.f32 	%f164, %f163, %f74;
	sqrt.rn.f32 	%f165, %f164;
	div.rn.f32 	%f196, %f165, %f71;
	ld.global.f32 	%f166, [%rd7+20];
	sub.f32 	%f197, %f166, %f165;
$L__BB0_23:
	setp.lt.f32 	%p24, %f197, %f188;
	selp.b32 	%r56, %r54, %r56, %p24;
	selp.f32 	%f198, %f196, %f198, %p24;
$L__BB0_24:
	setp.lt.s32 	%p25, %r56, 0;
	@%p25 bra 	$L__BB0_26;
	mul.wide.u32 	%rd14, %r56, 28;
	add.s64 	%rd15, %rd1, %rd14;
	ld.global.f32 	%f167, [%rd15];
	mul.f32 	%f168, %f198, %f167;
	ld.global.f32 	%f169, [%rd15+4];
	mul.f32 	%f170, %f198, %f169;
	ld.global.f32 	%f171, [%rd15+8];
	mul.f32 	%f172, %f198, %f171;
	mul.f32 	%f173, %f168, 0f437F0000;
	mul.lo.s32 	%r47, %r3, 9;
	mul.wide.s32 	%rd16, %r47, 4;
	add.s64 	%rd17, %rd2, %rd16;
	st.global.f32 	[%rd17], %f173;
	mul.f32 	%f174, %f170, 0f437F0000;
	st.global.f32 	[%rd17+4], %f174;
	mul.f32 	%f175, %f172, 0f437F0000;
	st.global.f32 	[%rd17+8], %f175;
	bra.uni 	$L__BB0_27;
$L__BB0_26:
	mul.lo.s32 	%r45, %r3, 9;
	mul.wide.s32 	%rd12, %r45, 4;
	add.s64 	%rd13, %rd2, %rd12;
	mov.b32 	%r46, 0;
	st.global.u32 	[%rd13], %r46;
	st.global.u32 	[%rd13+4], %r46;
	st.global.u32 	[%rd13+8], %r46;
$L__BB0_27:
	ret;

}


// ===== COMPILED SASS (sm_100) =====

	.target	sm_100

	.elftype	@"ET_EXEC"


//--------------------- .note.nv.tkinfo           --------------------------
	.section	.note.nv.tkinfo,"",@"SHT_NOTE"
	.sectionflags	@"SHF_NOTE_NV_TKINFO"
	.tkinfo
        /*0018*/ 	.word	0x00000002
        /*0030*/ 	.string	""
        /*0030*/ 	.string	"ptxas"
        /*0030*/ 	.string	"Cuda compilation tools, release 13.0, V13.0.88"
        /*0030*/ 	.string	"Build cuda_13.0.r13.0/compiler.36424714_0"
        /*0030*/ 	.string	"-arch sm_100 -m 64 "



//--------------------- .note.nv.cuinfo           --------------------------
	.section	.note.nv.cuinfo,"",@"SHT_NOTE"
	.sectionflags	@"SHF_NOTE_NV_CUINFO"
        /*0018*/ 	.short	0x0002
        /*001a*/ 	.short	0x0064
        /*001c*/ 	.short	0x0082
	.zero		2


//--------------------- .nv.info                  --------------------------
	.section	.nv.info,"",@"SHT_CUDA_INFO"
	.align	4


	//----- nvinfo : EIATTR_REGCOUNT
	.align		4
        /*0000*/ 	.byte	0x04, 0x2f
        /*0002*/ 	.short	(.L_1 - .L_0)
	.align		4
.L_0:
        /*0004*/ 	.word	index@(_Z6renderPfP6spherei)
        /*0008*/ 	.word	0x00000018


	//----- nvinfo : EIATTR_FRAME_SIZE
	.align		4
.L_1:
        /*000c*/ 	.byte	0x04, 0x11
        /*000e*/ 	.short	(.L_3 - .L_2)
	.align		4
.L_2:
        /*0010*/ 	.word	index@($__internal_1_$__cuda_sm3x_div_rn_noftz_f32_slowpath)
        /*0014*/ 	.word	0x00000000


	//----- nvinfo : EIATTR_FRAME_SIZE
	.align		4
.L_3:
        /*0018*/ 	.byte	0x04, 0x11
        /*001a*/ 	.short	(.L_5 - .L_4)
	.align		4
.L_4:
        /*001c*/ 	.word	index@($__internal_0_$__cuda_sm20_sqrt_rn_f32_slowpath)
        /*0020*/ 	.word	0x00000000


	//----- nvinfo : EIATTR_FRAME_SIZE
	.align		4
.L_5:
        /*0024*/ 	.byte	0x04, 0x11
        /*0026*/ 	.short	(.L_7 - .L_6)
	.align		4
.L_6:
        /*0028*/ 	.word	index@(_Z6renderPfP6spherei)
        /*002c*/ 	.word	0x00000000


	//----- nvinfo : EIATTR_MIN_STACK_SIZE
	.align		4
.L_7:
        /*0030*/ 	.byte	0x04, 0x12
        /*0032*/ 	.short	(.L_9 - .L_8)
	.align		4
.L_8:
        /*0034*/ 	.word	index@(_Z6renderPfP6spherei)
        /*0038*/ 	.word	0x00000000
.L_9:


//--------------------- .nv.compat                --------------------------
	.section	.nv.compat,"",@"SHT_CUDA_COMPAT_INFO"
	.align	4
        /*0000*/ 	.byte	0x02, 0x09, 0x00, 0x00, 0x02, 0x02, 0x01, 0x00, 0x02, 0x05, 0x05, 0x00, 0x03, 0x07, 0x01, 0x01
        /*0010*/ 	.byte	0x02, 0x03, 0x00, 0x00, 0x02, 0x06, 0x01, 0x00, 0x04, 0x0b, 0x08, 0x00, 0x01, 0x00, 0x00, 0x00
        /*0020*/ 	.byte	0x00, 0x00, 0x00, 0x00


//--------------------- .nv.info._Z6renderPfP6spherei --------------------------
	.section	.nv.info._Z6renderPfP6spherei,"",@"SHT_CUDA_INFO"
	.sectionflags	@""
	.align	4


	//----- nvinfo : EIATTR_CUDA_API_VERSION
	.align		4
        /*0000*/ 	.byte	0x04, 0x37
        /*0002*/ 	.short	(.L_11 - .L_10)
.L_10:
        /*0004*/ 	.word	0x00000082


	//----- nvinfo : EIATTR_KPARAM_INFO
	.align		4
.L_11:
        /*0008*/ 	.byte	0x04, 0x17
        /*000a*/ 	.short	(.L_13 - .L_12)
.L_12:
        /*000c*/ 	.word	0x00000000
        /*0010*/ 	.short	0x0002
        /*0012*/ 	.short	0x0010
        /*0014*/ 	.byte	0x00, 0xf0, 0x11, 0x00


	//----- nvinfo : EIATTR_KPARAM_INFO
	.align		4
.L_13:
        /*0018*/ 	.byte	0x04, 0x17
        /*001a*/ 	.short	(.L_15 - .L_14)
.L_14:
        /*001c*/ 	.word	0x00000000
        /*0020*/ 	.short	0x0001
        /*0022*/ 	.short	0x0008
        /*0024*/ 	.byte	0x00, 0xf5, 0x21, 0x00


	//----- nvinfo : EIATTR_KPARAM_INFO
	.align		4
.L_15:
        /*0028*/ 	.byte	0x04, 0x17
        /*002a*/ 	.short	(.L_17 - .L_16)
.L_16:
        /*002c*/ 	.word	0x00000000
        /*0030*/ 	.short	0x0000
        /*0032*/ 	.short	0x0000
        /*0034*/ 	.byte	0x00, 0xf5, 0x21, 0x00


	//----- nvinfo : EIATTR_SPARSE_MMA_MASK
	.align		4
.L_17:
        /*0038*/ 	.byte	0x03, 0x50
        /*003a*/ 	.short	0x0000


	//----- nvinfo : EIATTR_MAXREG_COUNT
	.align		4
        /*003c*/ 	.byte	0x03, 0x1b
        /*003e*/ 	.short	0x00ff


	//----- nvinfo : EIATTR_MERCURY_ISA_VERSION
	.align		4
        /*0040*/ 	.byte	0x03, 0x5f
        /*0042*/ 	.short	0x0101


	//----- nvinfo : EIATTR_VRC_CTA_INIT_COUNT
	.align		4
        /*0044*/ 	.byte	0x02, 0x4a
	.zero		1
	.zero		1


	//----- nvinfo : EIATTR_EXIT_INSTR_OFFSETS
	.align		4
        /*0048*/ 	.byte	0x04, 0x1c
        /*004a*/ 	.short	(.L_19 - .L_18)


	//   ....[0]....
.L_18:
        /*004c*/ 	.word	0x000000b0


	//   ....[1]....
        /*0050*/ 	.word	0x00001b40


	//   ....[2]....
        /*0054*/ 	.word	0x00001bb0


	//----- nvinfo : EIATTR_CRS_STACK_SIZE
	.align		4
.L_19:
        /*0058*/ 	.byte	0x04, 0x1e
        /*005a*/ 	.short	(.L_21 - .L_20)
.L_20:
        /*005c*/ 	.word	0x00000000


	//----- nvinfo : EIATTR_CBANK_PARAM_SIZE
	.align		4
.L_21:
        /*0060*/ 	.byte	0x03, 0x19
        /*0062*/ 	.short	0x0014


	//----- nvinfo : EIATTR_PARAM_CBANK
	.align		4
        /*0064*/ 	.byte	0x04, 0x0a
        /*0066*/ 	.short	(.L_23 - .L_22)
	.align		4
.L_22:
        /*0068*/ 	.word	index@(.nv.constant0._Z6renderPfP6spherei)
        /*006c*/ 	.short	0x0380
        /*006e*/ 	.short	0x0014


	//----- nvinfo : EIATTR_SW_WAR
	.align		4
.L_23:
        /*0070*/ 	.byte	0x04, 0x36
        /*0072*/ 	.short	(.L_25 - .L_24)
.L_24:
        /*0074*/ 	.word	0x00000008
.L_25:


//--------------------- .nv.callgraph             --------------------------
	.section	.nv.callgraph,"",@"SHT_CUDA_CALLGRAPH"
	.align	4
	.sectionentsize	8
	.align		4
        /*0000*/ 	.word	0x00000000
	.align		4
        /*0004*/ 	.word	0xffffffff
	.align		4
        /*0008*/ 	.word	0x00000000
	.align		4
        /*000c*/ 	.word	0xfffffffe
	.align		4
        /*0010*/ 	.word	0x00000000
	.align		4
        /*0014*/ 	.word	0xfffffffd
	.align		4
        /*0018*/ 	.word	0x00000000
	.align		4
        /*001c*/ 	.word	0xfffffffc


//--------------------- .text._Z6renderPfP6spherei --------------------------
	.section	.text._Z6renderPfP6spherei,"ax",@progbits
	.align	128
        .global         _Z6renderPfP6spherei
        .type           _Z6renderPfP6spherei,@function
        .size           _Z6renderPfP6spherei,(.L_x_68 - _Z6renderPfP6spherei)
        .other          _Z6renderPfP6spherei,@"STO_CUDA_ENTRY STV_DEFAULT"
_Z6renderPfP6spherei:
.text._Z6renderPfP6spherei:
[----:B------:R-:W-:Y:S01]  /*0000*/  LDC R1, c[0x0][0x37c] ;  /* 0x0000df00ff017b82 */ /* 0x000fe20000000800 */
[----:B------:R-:W0:Y:S07]  /*0010*/  S2R R5, SR_TID.Y ;  /* 0x0000000000057919 */ /* 0x000e2e0000002200 */
[----:B------:R-:W1:Y:S01]  /*0020*/  LDC R3, c[0x0][0x360] ;  /* 0x0000d800ff037b82 */ /* 0x000e620000000800 */
[----:B------:R-:W1:Y:S07]  /*0030*/  S2R R0, SR_TID.X ;  /* 0x0000000000007919 */ /* 0x000e6e0000002100 */
[----:B------:R-:W0:Y:S08]  /*0040*/  S2UR UR5, SR_CTAID.Y ;  /* 0x00000000000579c3 */ /* 0x000e300000002600 */
[----:B------:R-:W0:Y:S08]  /*0050*/  LDC R2, c[0x0][0x364] ;  /* 0x0000d900ff027b82 */ /* 0x000e300000000800 */
[----:B------:R-:W1:Y:S01]  /*0060*/  S2UR UR4, SR_CTAID.X ;  /* 0x00000000000479c3 */ /* 0x000e620000002500 */
[----:B0-----:R-:W-:-:S05]  /*0070*/  IMAD R5, R2, UR5, R5 ;  /* 0x0000000502057c24 */ /* 0x001fca000f8e0205 */
[----:B------:R-:W-:Y:S01]  /*0080*/  ISETP.GT.U32.AND P0, PT, R5, 0xf, PT ;  /* 0x0000000f0500780c */ /* 0x000fe20003f04070 */
[----:B-1----:R-:W-:-:S05]  /*0090*/  IMAD R0, R3, UR4, R0 ;  /* 0x0000000403007c24 */ /* 0x002fca000f8e0200 */
[----:B------:R-:W-:-:S13]  /*00a0*/  ISETP.GT.OR P0, PT, R0, 0xf, P0 ;  /* 0x0000000f0000780c */ /* 0x000fda0000704670 */
[----:B------:R-:W-:Y:S05]  /*00b0*/  @P0 EXIT ;  /* 0x000000000000094d */ /* 0x000fea0003800000 */
[----:B------:R-:W0:Y:S01]  /*00c0*/  LDCU UR4, c[0x0][0x390] ;  /* 0x00007200ff0477ac */ /* 0x000e220008000800 */
[----:B------:R-:W-:Y:S01]  /*00d0*/  HFMA2 R18, -RZ, RZ, 0, 0 ;  /* 0x00000000ff127431 */ /* 0x000fe200000001ff */
[----:B------:R-:W-:Y:S02]  /*00e0*/  LEA R3, R5, R0, 0x4 ;  /* 0x0000000005037211 */ /* 0x000fe400078e20ff */
[----:B------:R-:W-:Y:S01]  /*00f0*/  MOV R17, 0xffffffff ;  /* 0xffffffff00117802 */ /* 0x000fe20000000f00 */
[----:B------:R-:W1:Y:S01]  /*0100*/  LDCU.64 UR10, c[0x0][0x358] ;  /* 0x00006b00ff0a77ac */ /* 0x000e620008000a00 */
[----:B0-----:R-:W-:-:S09]  /*0110*/  UISETP.GE.AND UP0, UPT, UR4, 0x1, UPT ;  /* 0x000000010400788c */ /* 0x001fd2000bf06270 */
[----:B-1----:R-:W-:Y:S05]  /*0120*/  BRA.U !UP0, `(.L_x_0) ;  /* 0x0000001908387547 */ /* 0x002fea000b800000 */
[----:B------:R-:W-:Y:S01]  /*0130*/  UISETP.GE.U32.AND UP0, UPT, UR4, 0x4, UPT ;  /* 0x000000040400788c */ /* 0x000fe2000bf06070 */
[----:B------:R-:W-:Y:S01]  /*0140*/  I2FP.F32.S32 R0, R0 ;  /* 0x0000000000007245 */ /* 0x000fe20000201400 */
[----:B------:R-:W-:Y:S01]  /*0150*/  IMAD.MOV.U32 R17, RZ, RZ, -0x1 ;  /* 0xffffffffff117424 */ /* 0x000fe200078e00ff */
[----:B------:R-:W-:Y:S01]  /*0160*/  I2FP.F32.U32 R6, R5 ;  /* 0x0000000500067245 */ /* 0x000fe20000201000 */
[----:B------:R-:W-:Y:S01]  /*0170*/  ULOP3.LUT UR8, UR4, 0x3, URZ, 0xc0, !UPT ;  /* 0x0000000304087892 */ /* 0x000fe2000f8ec0ff */
[----:B------:R-:W-:Y:S01]  /*0180*/  MOV R16, 0x509502f9 ;  /* 0x509502f900107802 */ /* 0x000fe20000000f00 */
[----:B------:R-:W-:Y:S01]  /*0190*/  FADD R5, R0, -8 ;  /* 0xc100000000057421 */ /* 0x000fe20000000000 */
[----:B------:R-:W-:Y:S01]  /*01a0*/  MOV R18, RZ ;  /* 0x000000ff00127202 */ /* 0x000fe20000000f00 */
[----:B------:R-:W-:Y:S01]  /*01b0*/  FADD R6, R6, -8 ;  /* 0xc100000006067421 */ /* 0x000fe20000000000 */
[----:B------:R-:W-:Y:S01]  /*01c0*/  MOV R4, RZ ;  /* 0x000000ff00047202 */ /* 0x000fe20000000f00 */
[----:B------:R-:W-:Y:S06]  /*01d0*/  BRA.U !UP0, `(.L_x_1) ;  /* 0x0000000d086c7547 */ /* 0x000fec000b800000 */
[----:B------:R-:W0:Y:S01]  /*01e0*/  LDCU.64 UR6, c[0x0][0x388] ;  /* 0x00007100ff0677ac */ /* 0x000e220008000a00 */
[----:B------:R-:W-:Y:S01]  /*01f0*/  HFMA2 R16, -RZ, RZ, 36.65625, 4.5359134674072265625e-05 ;  /* 0x509502f9ff107431 */ /* 0x000fe200000001ff */
[----:B------:R-:W-:Y:S02]  /*0200*/  MOV R17, 0xffffffff ;  /* 0xffffffff00117802 */ /* 0x000fe40000000f00 */
[----:B------:R-:W-:Y:S01]  /*0210*/  CS2R R18, SRZ ;  /* 0x0000000000127805 */ /* 0x000fe2000001ff00 */
[----:B------:R-:W-:-:S06]  /*0220*/  ULOP3.LUT UR4, UR4, 0x7ffffffc, URZ, 0xc0, !UPT ;  /* 0x7ffffffc04047892 */ /* 0x000fcc000f8ec0ff */
[----:B------:R-:W-:Y:S01]  /*0230*/  IMAD.U32 R4, RZ, RZ, UR4 ;  /* 0x00000004ff047e24 */ /* 0x000fe2000f8e00ff */
[----:B0-----:R-:W-:-:S04]  /*0240*/  UIADD3 UR5, UP0, UPT, UR6, 0x44, URZ ;  /* 0x0000004406057890 */ /* 0x001fc8000ff1e0ff */
[----:B------:R-:W-:Y:S02]  /*0250*/  UIADD3.X UR6, UPT, UPT, URZ, UR7, URZ, UP0, !UPT ;  /* 0x00000007ff067290 */ /* 0x000fe400087fe4ff */
[----:B------:R-:W-:-:S04]  /*0260*/  MOV R14, UR5 ;  /* 0x00000005000e7c02 */ /* 0x000fc80008000f00 */
[----:B------:R-:W-:-:S07]  /*0270*/  MOV R15, UR6 ;  /* 0x00000006000f7c02 */ /* 0x000fce0008000f00 */
.L_x_30:
[----:B------:R-:W2:Y:S04]  /*0280*/  LDG.E R0, desc[UR10][R14.64+-0x38] ;  /* 0xffffc80a0e007981 */ /* 0x000ea8000c1e1900 */
[----:B------:R-:W3:Y:S04]  /*0290*/  LDG.E R7, desc[UR10][R14.64+-0x34] ;  /* 0xffffcc0a0e077981 */ /* 0x000ee8000c1e1900 */
[----:B------:R-:W4:Y:S01]  /*02a0*/  LDG.E R13, desc[UR10][R14.64+-0x2c] ;  /* 0xffffd40a0e0d7981 */ /* 0x000f22000c1e1900 */
[----:B------:R-:W-:Y:S01]  /*02b0*/  BSSY.RECONVERGENT B2, `(.L_x_2) ;  /* 0x000002b000027945 */ /* 0x000fe20003800200 */
[----:B------:R-:W-:Y:S01]  /*02c0*/  MOV R9, RZ ;  /* 0x000000ff00097202 */ /* 0x000fe20000000f00 */
[----:B--2---:R-:W-:Y:S01]  /*02d0*/  FADD R0, -R5, R0 ;  /* 0x0000000005007221 */ /* 0x004fe20000000100 */
[----:B---3--:R-:W-:-:S03]  /*02e0*/  FADD R7, -R6, R7 ;  /* 0x0000000706077221 */ /* 0x008fc60000000100 */
[----:B------:R-:W-:Y:S01]  /*02f0*/  FMUL R2, R0, R0 ;  /* 0x0000000000027220 */ /* 0x000fe20000400000 */
[----:B------:R-:W-:Y:S01]  /*0300*/  FMUL R21, R7, R7 ;  /* 0x0000000707157220 */ /* 0x000fe20000400000 */
[----:B----4-:R-:W-:Y:S01]  /*0310*/  FMUL R11, R13, R13 ;  /* 0x0000000d0d0b7220 */ /* 0x010fe20000400000 */
[----:B------:R-:W-:Y:S02]  /*0320*/  MOV R7, 0x509502f9 ;  /* 0x509502f900077802 */ /* 0x000fe40000000f00 */
[----:B------:R-:W-:-:S05]  /*0330*/  FADD R0, R2, R21 ;  /* 0x0000001502007221 */ /* 0x000fca0000000000 */
[----:B------:R-:W-:-:S13]  /*0340*/  FSETP.GEU.AND P0, PT, R0, R11, PT ;  /* 0x0000000b0000720b */ /* 0x000fda0003f0e000 */
[----:B------:R-:W-:Y:S05]  /*0350*/  @P0 BRA `(.L_x_3) ;  /* 0x0000000000800947 */ /* 0x000fea0003800000 */
[----:B------:R-:W-:Y:S01]  /*0360*/  FADD R0, R11, -R2 ;  /* 0x800000020b007221 */ /* 0x000fe20000000000 */
[----:B------:R-:W-:Y:S03]  /*0370*/  BSSY.RECONVERGENT B0, `(.L_x_4) ;  /* 0x000000e000007945 */ /* 0x000fe60003800200 */
[----:B------:R-:W-:-:S04]  /*0380*/  FADD R7, -R21, R0 ;  /* 0x0000000015077221 */ /* 0x000fc80000000100 */
[----:B------:R-:W-:Y:S01]  /*0390*/  VIADD R2, R7, 0xf3000000 ;  /* 0xf300000007027836 */ /* 0x000fe20000000000 */
[----:B------:R0:W1:Y:S04]  /*03a0*/  MUFU.RSQ R0, R7 ;  /* 0x0000000700007308 */ /* 0x0000680000001400 */
[----:B------:R-:W-:-:S13]  /*03b0*/  ISETP.GT.U32.AND P0, PT, R2, 0x727fffff, PT ;  /* 0x727fffff0200780c */ /* 0x000fda0003f04070 */
[----:B01----:R-:W-:Y:S05]  /*03c0*/  @!P0 BRA `(.L_x_5) ;  /* 0x0000000000108947 */ /* 0x003fea0003800000 */
[----:B------:R-:W-:Y:S02]  /*03d0*/  MOV R0, R7 ;  /* 0x0000000700007202 */ /* 0x000fe40000000f00 */
[----:B------:R-:W-:-:S07]  /*03e0*/  MOV R2, 0x400 ;  /* 0x0000040000027802 */ /* 0x000fce0000000f00 */
[----:B------:R-:W-:Y:S05]  /*03f0*/  CALL.REL.NOINC `($__internal_0_$__cuda_sm20_sqrt_rn_f32_slowpath) ;  /* 0x0000001400f07944 */ /* 0x000fea0003c00000 */
[----:B------:R-:W-:Y:S05]  /*0400*/  BRA `(.L_x_6) ;  /* 0x0000000000107947 */ /* 0x000fea0003800000 */
.L_x_5:
[----:B------:R-:W-:Y:S01]  /*0410*/  FMUL.FTZ R20, R7, R0 ;  /* 0x0000000007147220 */ /* 0x000fe20000410000 */
[----:B------:R-:W-:-:S03]  /*0420*/  FMUL.FTZ R0, R0, 0.5 ;  /* 0x3f00000000007820 */ /* 0x000fc60000410000 */
[----:B------:R-:W-:-:S04]  /*0430*/  FFMA R7, -R20, R20, R7 ;  /* 0x0000001414077223 */ /* 0x000fc80000000107 */
[----:B------:R-:W-:-:S07]  /*0440*/  FFMA R20, R7, R0, R20 ;  /* 0x0000000007147223 */ /* 0x000fce0000000014 */
.L_x_6:
[----:B------:R-:W-:Y:S05]  /*0450*/  BSYNC.RECONVERGENT B0 ;  /* 0x0000000000007941 */ /* 0x000fea0003800200 */
.L_x_4:
[----:B------:R-:W0:Y:S01]  /*0460*/  MUFU.RCP R0, R13 ;  /* 0x0000000d00007308 */ /* 0x000e220000001000 */
[----:B------:R-:W-:Y:S07]  /*0470*/  BSSY.RECONVERGENT B3, `(.L_x_7) ;  /* 0x000000b000037945 */ /* 0x000fee0003800200 */
[----:B------:R-:W1:Y:S01]  /*0480*/  FCHK P0, R20, R13 ;  /* 0x0000000d14007302 */ /* 0x000e620000000000 */
[----:B0-----:R-:W-:-:S04]  /*0490*/  FFMA R7, -R13, R0, 1 ;  /* 0x3f8000000d077423 */ /* 0x001fc80000000100 */
[----:B------:R-:W-:-:S04]  /*04a0*/  FFMA R7, R0, R7, R0 ;  /* 0x0000000700077223 */ /* 0x000fc80000000000 */
[----:B------:R-:W-:-:S04]  /*04b0*/  FFMA R0, R7, R20, RZ ;  /* 0x0000001407007223 */ /* 0x000fc800000000ff */
[----:B------:R-:W-:-:S04]  /*04c0*/  FFMA R9, -R13, R0, R20 ;  /* 0x000000000d097223 */ /* 0x000fc80000000114 */
[----:B------:R-:W-:Y:S01]  /*04d0*/  FFMA R0, R7, R9, R0 ;  /* 0x0000000907007223 */ /* 0x000fe20000000000 */
[----:B-1----:R-:W-:Y:S06]  /*04e0*/  @!P0 BRA `(.L_x_8) ;  /* 0x00000000000c8947 */ /* 0x002fec0003800000 */
[----:B------:R-:W-:Y:S02]  /*04f0*/  MOV R0, R13 ;  /* 0x0000000d00007202 */ /* 0x000fe40000000f00 */
[----:B------:R-:W-:-:S07]  /*0500*/  MOV R2, 0x520 ;  /* 0x0000052000027802 */ /* 0x000fce0000000f00 */
[----:B------:R-:W-:Y:S05]  /*0510*/  CALL.REL.NOINC `($__internal_1_$__cuda_sm3x_div_rn_noftz_f32_slowpath) ;  /* 0x0000001800047944 */ /* 0x000fea0003c00000 */
.L_x_8:
[----:B------:R-:W-:Y:S05]  /*0520*/  BSYNC.RECONVERGENT B3 ;  /* 0x0000000000037941 */ /* 0x000fea0003800200 */
.L_x_7:
[----:B------:R-:W2:Y:S01]  /*0530*/  LDG.E R7, desc[UR10][R14.64+-0x30] ;  /* 0xffffd00a0e077981 */ /* 0x000ea2000c1e1900 */
[----:B------:R-:W-:Y:S01]  /*0540*/  MOV R9, R0 ;  /* 0x0000000000097202 */ /* 0x000fe20000000f00 */
[----:B--2---:R-:W-:-:S07]  /*0550*/  FADD R7, R7, -R20 ;  /* 0x8000001407077221 */ /* 0x004fce0000000000 */
.L_x_3:
[----:B------:R-:W-:Y:S05]  /*0560*/  BSYNC.RECONVERGENT B2 ;  /* 0x0000000000027941 */ /* 0x000fea0003800200 */
.L_x_2:
[----:B------:R-:W2:Y:S04]  /*0570*/  LDG.E R0, desc[UR10][R14.64+-0x1c] ;  /* 0xffffe40a0e007981 */ /* 0x000ea8000c1e1900 */
[----:B------:R-:W3:Y:S04]  /*0580*/  LDG.E R11, desc[UR10][R14.64+-0x18] ;  /* 0xffffe80a0e0b7981 */ /* 0x000ee8000c1e1900 */
[----:B------:R-:W4:Y:S01]  /*0590*/  LDG.E R13, desc[UR10][R14.64+-0x10] ;  /* 0xfffff00a0e0d7981 */ /* 0x000f22000c1e1900 */
[CC--:B------:R-:W-:Y:S01]  /*05a0*/  FSETP.GEU.AND P0, PT, R7.reuse, R16.reuse, PT ;  /* 0x000000100700720b */ /* 0x0c0fe20003f0e000 */
[----:B------:R-:W-:Y:S03]  /*05b0*/  BSSY.RECONVERGENT B2, `(.L_x_9) ;  /* 0x000002e000027945 */ /* 0x000fe60003800200 */
[----:B------:R-:W-:Y:S01]  /*05c0*/  FSEL R16, R7, R16, !P0 ;  /* 0x0000001007107208 */ /* 0x000fe20004000000 */
[----:B------:R-:W-:Y:S01]  /*05d0*/  HFMA2 R7, -RZ, RZ, 36.65625, 4.5359134674072265625e-05 ;  /* 0x509502f9ff077431 */ /* 0x000fe200000001ff */
[----:B------:R-:W-:Y:S01]  /*05e0*/  FSEL R18, R9, R18, !P0 ;  /* 0x0000001209127208 */ /* 0x000fe20004000000 */
[----:B------:R-:W-:Y:S01]  /*05f0*/  IMAD.MOV.U32 R9, RZ, RZ, RZ ;  /* 0x000000ffff097224 */ /* 0x000fe200078e00ff */
[----:B------:R-:W-:Y:S01]  /*0600*/  SEL R17, R19, R17, !P0 ;  /* 0x0000001113117207 */ /* 0x000fe20004000000 */
[----:B--2---:R-:W-:Y:S01]  /*0610*/  FADD R0, -R5, R0 ;  /* 0x0000000005007221 */ /* 0x004fe20000000100 */
[----:B---3--:R-:W-:-:S03]  /*0620*/  FADD R11, -R6, R11 ;  /* 0x0000000b060b7221 */ /* 0x008fc60000000100 */
[----:B------:R-:W-:Y:S01]  /*0630*/  FMUL R2, R0, R0 ;  /* 0x0000000000027220 */ /* 0x000fe20000400000 */
[----:B------:R-:W-:Y:S01]  /*0640*/  FMUL R21, R11, R11 ;  /* 0x0000000b0b157220 */ /* 0x000fe20000400000 */
[----:B----4-:R-:W-:-:S03]  /*0650*/  FMUL R11, R13, R13 ;  /* 0x0000000d0d0b7220 */ /* 0x010fc60000400000 */
[----:B------:R-:W-:-:S05]  /*0660*/  FADD R0, R2, R21 ;  /* 0x0000001502007221 */ /* 0x000fca0000000000 */
[----:B------:R-:W-:-:S13]  /*0670*/  FSETP.GEU.AND P1, PT, R0, R11, PT ;  /* 0x0000000b0000720b */ /* 0x000fda0003f2e000 */
[----:B------:R-:W-:Y:S05]  /*0680*/  @P1 BRA `(.L_x_10) ;  /* 0x0000000000801947 */ /* 0x000fea0003800000 */
[----:B------:R-:W-:Y:S01]  /*0690*/  FADD R0, R11, -R2 ;  /* 0x800000020b007221 */ /* 0x000fe20000000000 */
[----:B------:R-:W-:Y:S03]  /*06a0*/  BSSY.RECONVERGENT B0, `(.L_x_11) ;  /* 0x000000e000007945 */ /* 0x000fe60003800200 */
[----:B------:R-:W-:-:S04]  /*06b0*/  FADD R7, -R21, R0 ;  /* 0x0000000015077221 */ /* 0x000fc80000000100 */
[----:B------:R0:W1:Y:S01]  /*06c0*/  MUFU.RSQ R0, R7 ;  /* 0x0000000700007308 */ /* 0x0000620000001400 */
[----:B------:R-:W-:-:S04]  /*06d0*/  IADD3 R2, PT, PT, R7, -0xd000000, RZ ;  /* 0xf300000007027810 */ /* 0x000fc80007ffe0ff */
[----:B------:R-:W-:-:S13]  /*06e0*/  ISETP.GT.U32.AND P0, PT, R2, 0x727fffff, PT ;  /* 0x727fffff0200780c */ /* 0x000fda0003f04070 */
[----:B01----:R-:W-:Y:S05]  /*06f0*/  @!P0 BRA `(.L_x_12) ;  /* 0x0000000000108947 */ /* 0x003fea0003800000 */
[----:B------:R-:W-:Y:S02]  /*0700*/  MOV R0, R7 ;  /* 0x0000000700007202 */ /* 0x000fe40000000f00 */
[----:B------:R-:W-:-:S07]  /*0710*/  MOV R2, 0x730 ;  /* 0x0000073000027802 */ /* 0x000fce0000000f00 */
[----:B------:R-:W-:Y:S05]  /*0720*/  CALL.REL.NOINC `($__internal_0_$__cuda_sm20_sqrt_rn_f32_slowpath) ;  /* 0x0000001400247944 */ /* 0x000fea0003c00000 */
[----:B------:R-:W-:Y:S05]  /*0730*/  BRA `(.L_x_13) ;  /* 0x0000000000107947 */ /* 0x000fea0003800000 */
.L_x_12:
[----:B------:R-:W-:Y:S01]  /*0740*/  FMUL.FTZ R20, R7, R0 ;  /* 0x0000000007147220 */ /* 0x000fe20000410000 */
[----:B------:R-:W-:-:S03]  /*0750*/  FMUL.FTZ R0, R0, 0.5 ;  /* 0x3f00000000007820 */ /* 0x000fc60000410000 */
[----:B------:R-:W-:-:S04]  /*0760*/  FFMA R7, -R20, R20, R7 ;  /* 0x0000001414077223 */ /* 0x000fc80000000107 */
[----:B------:R-:W-:-:S07]  /*0770*/  FFMA R20, R7, R0, R20 ;  /* 0x0000000007147223 */ /* 0x000fce0000000014 */
.L_x_13:
[----:B------:R-:W-:Y:S05]  /*0780*/  BSYNC.RECONVERGENT B0 ;  /* 0x0000000000007941 */ /* 0x000fea0003800200 */
.L_x_11:
        /* <DEDUP_REMOVED lines=12> */
.L_x_15:
[----:B------:R-:W-:Y:S05]  /*0850*/  BSYNC.RECONVERGENT B3 ;  /* 0x0000000000037941 */ /* 0x000fea0003800200 */
.L_x_14:
[----:B------:R-:W2:Y:S01]  /*0860*/  LDG.E R7, desc[UR10][R14.64+-0x14] ;  /* 0xffffec0a0e077981 */ /* 0x000ea2000c1e1900 */
[----:B------:R-:W-:Y:S01]  /*0870*/  MOV R9, R0 ;  /* 0x0000000000097202 */ /* 0x000fe20000000f00 */
[----:B--2---:R-:W-:-:S07]  /*0880*/  FADD R7, R7, -R20 ;  /* 0x8000001407077221 */ /* 0x004fce0000000000 */
.L_x_10:
[----:B------:R-:W-:Y:S05]  /*0890*/  BSYNC.RECONVERGENT B2 ;  /* 0x0000000000027941 */ /* 0x000fea0003800200 */
.L_x_9:
[----:B------:R-:W2:Y:S04]  /*08a0*/  LDG.E R0, desc[UR10][R14.64] ;  /* 0x0000000a0e007981 */ /* 0x000ea8000c1e1900 */
[----:B------:R-:W3:Y:S04]  /*08b0*/  LDG.E R11, desc[UR10][R14.64+0x4] ;  /* 0x0000040a0e0b7981 */ /* 0x000ee8000c1e1900 */
[----:B------:R-:W4:Y:S01]  /*08c0*/  LDG.E R13, desc[UR10][R14.64+0xc] ;  /* 0x00000c0a0e0d7981 */ /* 0x000f22000c1e1900 */
[CC--:B------:R-:W-:Y:S01]  /*08d0*/  FSETP.GEU.AND P0, PT, R7.reuse, R16.reuse, PT ;  /* 0x000000100700720b */ /* 0x0c0fe20003f0e000 */
[----:B------:R-:W-:Y:S03]  /*08e0*/  BSSY.RECONVERGENT B2, `(.L_x_16) ;  /* 0x000002e000027945 */ /* 0x000fe60003800200 */
[----:B------:R-:W-:Y:S01]  /*08f0*/  FSEL R16, R7, R16, !P0 ;  /* 0x0000001007107208 */ /* 0x000fe20004000000 */
[----:B------:R-:W-:Y:S01]  /*0900*/  HFMA2 R7, -RZ, RZ, 36.65625, 4.5359134674072265625e-05 ;  /* 0x509502f9ff077431 */ /* 0x000fe200000001ff */
[----:B------:R-:W-:-:S02]  /*0910*/  FSEL R18, R9, R18, !P0 ;  /* 0x0000001209127208 */ /* 0x000fc40004000000 */
[----:B------:R-:W-:-:S05]  /*0920*/  MOV R9, RZ ;  /* 0x000000ff00097202 */ /* 0x000fca0000000f00 */
[----:B------:R-:W-:Y:S02]  /*0930*/  @!P0 VIADD R17, R19, 0x1 ;  /* 0x0000000113118836 */ /* 0x000fe40000000000 */
        /* <DEDUP_REMOVED lines=19> */
.L_x_19:
[----:B------:R-:W-:Y:S01]  /*0a70*/  FMUL.FTZ R20, R7, R0 ;  /* 0x0000000007147220 */ /* 0x000fe20000410000 */
[----:B------:R-:W-:-:S03]  /*0a80*/  FMUL.FTZ R0, R0, 0.5 ;  /* 0x3f00000000007820 */ /* 0x000fc60000410000 */
[----:B------:R-:W-:-:S04]  /*0a90*/  FFMA R7, -R20, R20, R7 ;  /* 0x0000001414077223 */ /* 0x000fc80000000107 */
[----:B------:R-:W-:-:S07]  /*0aa0*/  FFMA R20, R7, R0, R20 ;  /* 0x0000000007147223 */ /* 0x000fce0000000014 */
.L_x_20:
[----:B------:R-:W-:Y:S05]  /*0ab0*/  BSYNC.RECONVERGENT B0 ;  /* 0x0000000000007941 */ /* 0x000fea0003800200 */
.L_x_18:
        /* <DEDUP_REMOVED lines=9> */
[----:B------:R-:W-:Y:S01]  /*0b50*/  IMAD.MOV.U32 R0, RZ, RZ, R13 ;  /* 0x000000ffff007224 */ /* 0x000fe200078e000d */
[----:B------:R-:W-:-:S07]  /*0b60*/  MOV R2, 0xb80 ;  /* 0x00000b8000027802 */ /* 0x000fce0000000f00 */
[----:B------:R-:W-:Y:S05]  /*0b70*/  CALL.REL.NOINC `($__internal_1_$__cuda_sm3x_div_rn_noftz_f32_slowpath) ;  /* 0x00000010006c7944 */ /* 0x000fea0003c00000 */
.L_x_22:
[----:B------:R-:W-:Y:S05]  /*0b80*/  BSYNC.RECONVERGENT B3 ;  /* 0x0000000000037941 */ /* 0x000fea0003800200 */
.L_x_21:
[----:B------:R-:W2:Y:S01]  /*0b90*/  LDG.E R7, desc[UR10][R14.64+0x8] ;  /* 0x0000080a0e077981 */ /* 0x000ea2000c1e1900 */
[----:B------:R-:W-:Y:S01]  /*0ba0*/  MOV R9, R0 ;  /* 0x0000000000097202 */ /* 0x000fe20000000f00 */
[----:B--2---:R-:W-:-:S07]  /*0bb0*/  FADD R7, R7, -R20 ;  /* 0x8000001407077221 */ /* 0x004fce0000000000 */
.L_x_17:
[----:B------:R-:W-:Y:S05]  /*0bc0*/  BSYNC.RECONVERGENT B2 ;  /* 0x0000000000027941 */ /* 0x000fea0003800200 */
.L_x_16:
        /* <DEDUP_REMOVED lines=9> */
[----:B------:R-:W-:Y:S01]  /*0c60*/  @!P0 IADD3 R17, PT, PT, R19, 0x2, RZ ;  /* 0x0000000213118810 */ /* 0x000fe20007ffe0ff */
        /* <DEDUP_REMOVED lines=19> */
.L_x_26:
[----:B------:R-:W-:Y:S01]  /*0da0*/  FMUL.FTZ R20, R7, R0 ;  /* 0x0000000007147220 */ /* 0x000fe20000410000 */
[----:B------:R-:W-:-:S03]  /*0db0*/  FMUL.FTZ R0, R0, 0.5 ;  /* 0x3f00000000007820 */ /* 0x000fc60000410000 */
[----:B------:R-:W-:-:S04]  /*0dc0*/  FFMA R7, -R20, R20, R7 ;  /* 0x0000001414077223 */ /* 0x000fc80000000107 */
[----:B------:R-:W-:-:S07]  /*0dd0*/  FFMA R20, R7, R0, R20 ;  /* 0x0000000007147223 */ /* 0x000fce0000000014 */
.L_x_27:
[----:B------:R-:W-:Y:S05]  /*0de0*/  BSYNC.RECONVERGENT B0 ;  /* 0x0000000000007941 */ /* 0x000fea0003800200 */
.L_x_25:
        /* <DEDUP_REMOVED lines=12> */
.L_x_29:
[----:B------:R-:W-:Y:S05]  /*0eb0*/  BSYNC.RECONVERGENT B3 ;  /* 0x0000000000037941 */ /* 0x000fea0003800200 */
.L_x_28:
[----:B------:R-:W2:Y:S01]  /*0ec0*/  LDG.E R7, desc[UR10][R14.64+0x24] ;  /* 0x0000240a0e077981 */ /* 0x000ea2000c1e1900 */
[----:B------:R-:W-:Y:S01]  /*0ed0*/  MOV R9, R0 ;  /* 0x0000000000097202 */ /* 0x000fe20000000f00 */
[----:B--2---:R-:W-:-:S07]  /*0ee0*/  FADD R7, R7, -R20 ;  /* 0x8000001407077221 */ /* 0x004fce0000000000 */
.L_x_24:
[----:B------:R-:W-:Y:S05]  /*0ef0*/  BSYNC.RECONVERGENT B2 ;  /* 0x0000000000027941 */ /* 0x000fea0003800200 */
.L_x_23:
[CC--:B------:R-:W-:Y:S02]  /*0f00*/  FSETP.GEU.AND P0, PT, R7.reuse, R16.reuse, PT ;  /* 0x000000100700720b */ /* 0x0c0fe40003f0e000 */
[----:B------:R-:W-:Y:S02]  /*0f10*/  IADD3 R14, P2, PT, R14, 0x70, RZ ;  /* 0x000000700e0e7810 */ /* 0x000fe40007f5e0ff */
[----:B------:R-:W-:Y:S02]  /*0f20*/  FSEL R16, R7, R16, !P0 ;  /* 0x0000001007107208 */ /* 0x000fe40004000000 */
[----:B------:R-:W-:Y:S02]  /*0f30*/  FSEL R18, R9, R18, !P0 ;  /* 0x0000001209127208 */ /* 0x000fe40004000000 */
[----:B------:R-:W-:-:S05]  /*0f40*/  IADD3.X R15, PT, PT, RZ, R15, RZ, P2, !PT ;  /* 0x0000000fff0f7210 */ /* 0x000fca00017fe4ff */
[C---:B------:R-:W-:Y:S01]  /*0f50*/  @!P0 IADD3 R17, PT, PT, R19.reuse, 0x3, RZ ;  /* 0x0000000313118810 */ /* 0x040fe20007ffe0ff */
[----:B------:R-:W-:-:S05]  /*0f60*/  VIADD R19, R19, 0x4 ;  /* 0x0000000413137836 */ /* 0x000fca0000000000 */
[----:B------:R-:W-:-:S13]  /*0f70*/  ISETP.NE.AND P1, PT, R19, R4, PT ;  /* 0x000000041300720c */ /* 0x000fda0003f25270 */
[----:B------:R-:W-:Y:S05]  /*0f80*/  @P1 BRA `(.L_x_30) ;  /* 0xfffffff000bc1947 */ /* 0x000fea000383ffff */
.L_x_1:
[----:B------:R-:W-:-:S09]  /*0f90*/  UISETP.NE.AND UP0, UPT, UR8, URZ, UPT ;  /* 0x000000ff0800728c */ /* 0x000fd2000bf05270 */
[----:B------:R-:W-:Y:S05]  /*0fa0*/  BRA.U !UP0, `(.L_x_0) ;  /* 0x0000000908987547 */ /* 0x000fea000b800000 */
[----:B------:R-:W-:-:S09]  /*0fb0*/  UISETP.NE.AND UP0, UPT, UR8, 0x1, UPT ;  /* 0x000000010800788c */ /* 0x000fd2000bf05270 */
[----:B------:R-:W-:Y:S05]  /*0fc0*/  BRA.U !UP0, `(.L_x_31) ;  /* 0x0000000508ac7547 */ /* 0x000fea000b800000 */
[----:B------:R-:W0:Y:S02]  /*0fd0*/  LDC.64 R14, c[0x0][0x388] ;  /* 0x0000e200ff0e7b82 */ /* 0x000e240000000a00 */
[----:B0-----:R-:W-:-:S05]  /*0fe0*/  IMAD.WIDE.U32 R14, R4, 0x1c, R14 ;  /* 0x0000001c040e7825 */ /* 0x001fca00078e000e */
[----:B------:R-:W2:Y:S04]  /*0ff0*/  LDG.E R0, desc[UR10][R14.64+0xc] ;  /* 0x00000c0a0e007981 */ /* 0x000ea8000c1e1900 */
[----:B------:R-:W3:Y:S04]  /*1000*/  LDG.E R7, desc[UR10][R14.64+0x10] ;  /* 0x0000100a0e077981 */ /* 0x000ee8000c1e1900 */
[----:B------:R-:W4:Y:S01]  /*1010*/  LDG.E R12, desc[UR10][R14.64+0x18] ;  /* 0x0000180a0e0c7981 */ /* 0x000f22000c1e1900 */
[----:B------:R-:W-:Y:S01]  /*1020*/  BSSY.RECONVERGENT B2, `(.L_x_32) ;  /* 0x000002c000027945 */ /* 0x000fe20003800200 */
[----:B------:R-:W-:-:S02]  /*1030*/  HFMA2 R19, -RZ, RZ, 36.65625, 4.5359134674072265625e-05 ;  /* 0x509502f9ff137431 */ /* 0x000fc400000001ff */
[----:B--2---:R-:W-:Y:S01]  /*1040*/  FADD R0, -R5, R0 ;  /* 0x0000000005007221 */ /* 0x004fe20000000100 */
[----:B---3--:R-:W-:-:S03]  /*1050*/  FADD R7, -R6, R7 ;  /* 0x0000000706077221 */ /* 0x008fc60000000100 */
[----:B------:R-:W-:Y:S01]  /*1060*/  FMUL R2, R0, R0 ;  /* 0x0000000000027220 */ /* 0x000fe20000400000 */
[----:B------:R-:W-:Y:S01]  /*1070*/  FMUL R11, R7, R7 ;  /* 0x00000007070b7220 */ /* 0x000fe20000400000 */
[----:B----4-:R-:W-:Y:S01]  /*1080*/  FMUL R9, R12, R12 ;  /* 0x0000000c0c097220 */ /* 0x010fe20000400000 */
[----:B------:R-:W-:Y:S02]  /*1090*/  MOV R7, RZ ;  /* 0x000000ff00077202 */ /* 0x000fe40000000f00 */
        /* <DEDUP_REMOVED lines=10> */
[----:B------:R-:W-:-:S07]  /*1140*/  MOV R2, 0x1160 ;  /* 0x0000116000027802 */ /* 0x000fce0000000f00 */
[----:B------:R-:W-:Y:S05]  /*1150*/  CALL.REL.NOINC `($__internal_0_$__cuda_sm20_sqrt_rn_f32_slowpath) ;  /* 0x0000000800987944 */ /* 0x000fea0003c00000 */
[----:B------:R-:W-:Y:S01]  /*1160*/  IMAD.MOV.U32 R19, RZ, RZ, R20 ;  /* 0x000000ffff137224 */ /* 0x000fe200078e0014 */
[----:B------:R-:W-:Y:S06]  /*1170*/  BRA `(.L_x_36) ;  /* 0x0000000000107947 */ /* 0x000fec0003800000 */
.L_x_35:
[----:B------:R-:W-:Y:S01]  /*1180*/  FMUL.FTZ R19, R0, R7 ;  /* 0x0000000700137220 */ /* 0x000fe20000410000 */
[----:B------:R-:W-:-:S03]  /*1190*/  FMUL.FTZ R2, R7, 0.5 ;  /* 0x3f00000007027820 */ /* 0x000fc60000410000 */
[----:B------:R-:W-:-:S04]  /*11a0*/  FFMA R0, -R19, R19, R0 ;  /* 0x0000001313007223 */ /* 0x000fc80000000100 */
[----:B------:R-:W-:-:S07]  /*11b0*/  FFMA R19, R0, R2, R19 ;  /* 0x0000000200137223 */ /* 0x000fce0000000013 */
.L_x_36:
[----:B------:R-:W-:Y:S05]  /*11c0*/  BSYNC.RECONVERGENT B0 ;  /* 0x0000000000007941 */ /* 0x000fea0003800200 */
.L_x_34:
        /* <DEDUP_REMOVED lines=10> */
[----:B------:R-:W-:Y:S02]  /*1270*/  MOV R20, R19 ;  /* 0x0000001300147202 */ /* 0x000fe40000000f00 */
[----:B------:R-:W-:-:S07]  /*1280*/  MOV R2, 0x12a0 ;  /* 0x000012a000027802 */ /* 0x000fce0000000f00 */
[----:B------:R-:W-:Y:S05]  /*1290*/  CALL.REL.NOINC `($__internal_1_$__cuda_sm3x_div_rn_noftz_f32_slowpath) ;  /* 0x0000000800a47944 */ /* 0x000fea0003c00000 */
.L_x_38:
[----:B------:R-:W-:Y:S05]  /*12a0*/  BSYNC.RECONVERGENT B3 ;  /* 0x0000000000037941 */ /* 0x000fea0003800200 */
.L_x_37:
[----:B------:R-:W2:Y:S01]  /*12b0*/  LDG.E R2, desc[UR10][R14.64+0x14] ;  /* 0x0000140a0e027981 */ /* 0x000ea2000c1e1900 */
[----:B------:R-:W-:Y:S01]  /*12c0*/  MOV R7, R0 ;  /* 0x0000000000077202 */ /* 0x000fe20000000f00 */
[----:B--2---:R-:W-:-:S07]  /*12d0*/  FADD R19, R2, -R19 ;  /* 0x8000001302137221 */ /* 0x004fce0000000000 */
.L_x_33:
[----:B------:R-:W-:Y:S05]  /*12e0*/  BSYNC.RECONVERGENT B2 ;  /* 0x0000000000027941 */ /* 0x000fea0003800200 */
.L_x_32:
        /* <DEDUP_REMOVED lines=27> */
[----:B------:R-:W-:Y:S01]  /*14a0*/  MOV R19, R20 ;  /* 0x0000001400137202 */ /* 0x000fe20000000f00 */
[----:B------:R-:W-:Y:S06]  /*14b0*/  BRA `(.L_x_43) ;  /* 0x0000000000107947 */ /* 0x000fec0003800000 */
.L_x_42:
[----:B------:R-:W-:Y:S01]  /*14c0*/  FMUL.FTZ R19, R0, R7 ;  /* 0x0000000700137220 */ /* 0x000fe20000410000 */
[----:B------:R-:W-:-:S03]  /*14d0*/  FMUL.FTZ R2, R7, 0.5 ;  /* 0x3f00000007027820 */ /* 0x000fc60000410000 */
[----:B------:R-:W-:-:S04]  /*14e0*/  FFMA R0, -R19, R19, R0 ;  /* 0x0000001313007223 */ /* 0x000fc80000000100 */
[----:B------:R-:W-:-:S07]  /*14f0*/  FFMA R19, R0, R2, R19 ;  /* 0x0000000200137223 */ /* 0x000fce0000000013 */
.L_x_43:
[----:B------:R-:W-:Y:S05]  /*1500*/  BSYNC.RECONVERGENT B0 ;  /* 0x0000000000007941 */ /* 0x000fea0003800200 */
.L_x_41:
        /* <DEDUP_REMOVED lines=13> */
.L_x_45:
[----:B------:R-:W-:Y:S05]  /*15e0*/  BSYNC.RECONVERGENT B3 ;  /* 0x0000000000037941 */ /* 0x000fea0003800200 */
.L_x_44:
[----:B------:R-:W2:Y:S01]  /*15f0*/  LDG.E R14, desc[UR10][R14.64+0x30] ;  /* 0x0000300a0e0e7981 */ /* 0x000ea2000c1e1900 */
[----:B------:R-:W-:Y:S02]  /*1600*/  IMAD.MOV.U32 R7, RZ, RZ, R0 ;  /* 0x000000ffff077224 */ /* 0x000fe400078e0000 */
[----:B--2---:R-:W-:-:S07]  /*1610*/  FADD R19, R14, -R19 ;  /* 0x800000130e137221 */ /* 0x004fce0000000000 */
.L_x_40:
[----:B------:R-:W-:Y:S05]  /*1620*/  BSYNC.RECONVERGENT B2 ;  /* 0x0000000000027941 */ /* 0x000fea0003800200 */
.L_x_39:
[----:B------:R-:W-:-:S04]  /*1630*/  FSETP.GEU.AND P0, PT, R19, R16, PT ;  /* 0x000000101300720b */ /* 0x000fc80003f0e000 */
[----:B------:R-:W-:Y:S02]  /*1640*/  FSEL R16, R19, R16, !P0 ;  /* 0x0000001013107208 */ /* 0x000fe40004000000 */
[----:B------:R-:W-:-:S07]  /*1650*/  FSEL R18, R7, R18, !P0 ;  /* 0x0000001207127208 */ /* 0x000fce0004000000 */
[C---:B------:R-:W-:Y:S02]  /*1660*/  @!P0 IADD3 R17, PT, PT, R4.reuse, 0x1, RZ ;  /* 0x0000000104118810 */ /* 0x040fe40007ffe0ff */
[----:B------:R-:W-:-:S07]  /*1670*/  IADD3 R4, PT, PT, R4, 0x2, RZ ;  /* 0x0000000204047810 */ /* 0x000fce0007ffe0ff */
.L_x_31:
[----:B------:R-:W0:Y:S02]  /*1680*/  LDCU UR4, c[0x0][0x390] ;  /* 0x00007200ff0477ac */ /* 0x000e240008000800 */
[----:B0-----:R-:W-:-:S04]  /*1690*/  ULOP3.LUT UR4, UR4, 0x1, URZ, 0xc0, !UPT ;  /* 0x0000000104047892 */ /* 0x001fc8000f8ec0ff */
[----:B------:R-:W-:-:S09]  /*16a0*/  UISETP.NE.U32.AND UP0, UPT, UR4, 0x1, UPT ;  /* 0x000000010400788c */ /* 0x000fd2000bf05070 */
[----:B------:R-:W-:Y:S05]  /*16b0*/  BRA.U UP0, `(.L_x_0) ;  /* 0x0000000100d47547 */ /* 0x000fea000b800000 */
[----:B------:R-:W0:Y:S02]  /*16c0*/  LDC.64 R14, c[0x0][0x388] ;  /* 0x0000e200ff0e7b82 */ /* 0x000e240000000a00 */
[----:B0-----:R-:W-:-:S05]  /*16d0*/  IMAD.WIDE.U32 R14, R4, 0x1c, R14 ;  /* 0x0000001c040e7825 */ /* 0x001fca00078e000e */
[----:B------:R-:W2:Y:S04]  /*16e0*/  LDG.E R0, desc[UR10][R14.64+0xc] ;  /* 0x00000c0a0e007981 */ /* 0x000ea8000c1e1900 */
[----:B------:R-:W3:Y:S04]  /*16f0*/  LDG.E R7, desc[UR10][R14.64+0x10] ;  /* 0x0000100a0e077981 */ /* 0x000ee8000c1e1900 */
[----:B------:R-:W4:Y:S01]  /*1700*/  LDG.E R12, desc[UR10][R14.64+0x18] ;  /* 0x0000180a0e0c7981 */ /* 0x000f22000c1e1900 */
[----:B------:R-:W-:Y:S01]  /*1710*/  BSSY.RECONVERGENT B2, `(.L_x_46) ;  /* 0x000002c000027945 */ /* 0x000fe20003800200 */
[----:B--2---:R-:W-:Y:S01]  /*1720*/  FADD R0, -R5, R0 ;  /* 0x0000000005007221 */ /* 0x004fe20000000100 */
[----:B------:R-:W-:-:S02]  /*1730*/  HFMA2 R5, -RZ, RZ, 36.65625, 4.5359134674072265625e-05 ;  /* 0x509502f9ff057431 */ /* 0x000fc400000001ff */
[----:B---3--:R-:W-:Y:S01]  /*1740*/  FADD R7, -R6, R7 ;  /* 0x0000000706077221 */ /* 0x008fe20000000100 */
[----:B------:R-:W-:-:S03]  /*1750*/  FMUL R2, R0, R0 ;  /* 0x0000000000027220 */ /* 0x000fc60000400000 */
        /* <DEDUP_REMOVED lines=13> */
[----:B------:R-:W-:-:S07]  /*1830*/  MOV R2, 0x1850 ;  /* 0x0000185000027802 */ /* 0x000fce0000000f00 */
[----:B------:R-:W-:Y:S05]  /*1840*/  CALL.REL.NOINC `($__internal_0_$__cuda_sm20_sqrt_rn_f32_slowpath) ;  /* 0x0000000000dc7944 */ /* 0x000fea0003c00000 */
[----:B------:R-:W-:Y:S01]  /*1850*/  MOV R5, R20 ;  /* 0x0000001400057202 */ /* 0x000fe20000000f00 */
[----:B------:R-:W-:Y:S06]  /*1860*/  BRA `(.L_x_50) ;  /* 0x0000000000107947 */ /* 0x000fec0003800000 */
.L_x_49:
[----:B------:R-:W-:Y:S01]  /*1870*/  FMUL.FTZ R5, R0, R7 ;  /* 0x0000000700057220 */ /* 0x000fe20000410000 */
[----:B------:R-:W-:-:S03]  /*1880*/  FMUL.FTZ R2, R7, 0.5 ;  /* 0x3f00000007027820 */ /* 0x000fc60000410000 */
[----:B------:R-:W-:-:S04]  /*1890*/  FFMA R0, -R5, R5, R0 ;  /* 0x0000000505007223 */ /* 0x000fc80000000100 */
[----:B------:R-:W-:-:S07]  /*18a0*/  FFMA R5, R0, R2, R5 ;  /* 0x0000000200057223 */ /* 0x000fce0000000005 */
.L_x_50:
[----:B------:R-:W-:Y:S05]  /*18b0*/  BSYNC.RECONVERGENT B0 ;  /* 0x0000000000007941 */ /* 0x000fea0003800200 */
.L_x_48:
        /* <DEDUP_REMOVED lines=13> */
.L_x_52:
[----:B------:R-:W-:Y:S05]  /*1990*/  BSYNC.RECONVERGENT B3 ;  /* 0x0000000000037941 */ /* 0x000fea0003800200 */
.L_x_51:
[----:B------:R-:W2:Y:S01]  /*19a0*/  LDG.E R14, desc[UR10][R14.64+0x14] ;  /* 0x0000140a0e0e7981 */ /* 0x000ea2000c1e1900 */
[----:B------:R-:W-:Y:S01]  /*19b0*/  MOV R7, R0 ;  /* 0x0000000000077202 */ /* 0x000fe20000000f00 */
[----:B--2---:R-:W-:-:S07]  /*19c0*/  FADD R5, R14, -R5 ;  /* 0x800000050e057221 */ /* 0x004fce0000000000 */
.L_x_47:
[----:B------:R-:W-:Y:S05]  /*19d0*/  BSYNC.RECONVERGENT B2 ;  /* 0x0000000000027941 */ /* 0x000fea0003800200 */
.L_x_46:
[----:B------:R-:W-:-:S04]  /*19e0*/  FSETP.GEU.AND P0, PT, R5, R16, PT ;  /* 0x000000100500720b */ /* 0x000fc80003f0e000 */
[----:B------:R-:W-:Y:S02]  /*19f0*/  SEL R17, R4, R17, !P0 ;  /* 0x0000001104117207 */ /* 0x000fe40004000000 */
[----:B------:R-:W-:-:S07]  /*1a00*/  FSEL R18, R7, R18, !P0 ;  /* 0x0000001207127208 */ /* 0x000fce0004000000 */
.L_x_0:
[----:B------:R-:W-:-:S13]  /*1a10*/  ISETP.GE.AND P0, PT, R17, RZ, PT ;  /* 0x000000ff1100720c */ /* 0x000fda0003f06270 */
[----:B------:R-:W-:Y:S05]  /*1a20*/  @!P0 BRA `(.L_x_53) ;  /* 0x0000000000488947 */ /* 0x000fea0003800000 */
[----:B------:R-:W0:Y:S08]  /*1a30*/  LDC.64 R4, c[0x0][0x388] ;  /* 0x0000e200ff047b82 */ /* 0x000e300000000a00 */
[----:B------:R-:W1:Y:S01]  /*1a40*/  LDC.64 R6, c[0x0][0x380] ;  /* 0x0000e000ff067b82 */ /* 0x000e620000000a00 */
[----:B0-----:R-:W-:-:S05]  /*1a50*/  IMAD.WIDE.U32 R4, R17, 0x1c, R4 ;  /* 0x0000001c11047825 */ /* 0x001fca00078e0004 */
[----:B------:R-:W2:Y:S04]  /*1a60*/  LDG.E R9, desc[UR10][R4.64] ;  /* 0x0000000a04097981 */ /* 0x000ea8000c1e1900 */
[----:B------:R-:W3:Y:S04]  /*1a70*/  LDG.E R11, desc[UR10][R4.64+0x4] ;  /* 0x0000040a040b7981 */ /* 0x000ee8000c1e1900 */
[----:B------:R-:W4:Y:S01]  /*1a80*/  LDG.E R13, desc[UR10][R4.64+0x8] ;  /* 0x0000080a040d7981 */ /* 0x000f22000c1e1900 */
[----:B------:R-:W-:-:S04]  /*1a90*/  IMAD R3, R3, 0x9, RZ ;  /* 0x0000000903037824 */ /* 0x000fc800078e02ff */
[----:B-1----:R-:W-:-:S04]  /*1aa0*/  IMAD.WIDE R2, R3, 0x4, R6 ;  /* 0x0000000403027825 */ /* 0x002fc800078e0206 */
[-C--:B--2---:R-:W-:Y:S01]  /*1ab0*/  FMUL R9, R9, R18.reuse ;  /* 0x0000001209097220 */ /* 0x084fe20000400000 */
[----:B---3--:R-:W-:-:S03]  /*1ac0*/  FMUL R11, R11, R18 ;  /* 0x000000120b0b7220 */ /* 0x008fc60000400000 */
[----:B------:R-:W-:Y:S01]  /*1ad0*/  FMUL R9, R9, 255 ;  /* 0x437f000009097820 */ /* 0x000fe20000400000 */
[----:B----4-:R-:W-:Y:S01]  /*1ae0*/  FMUL R13, R13, R18 ;  /* 0x000000120d0d7220 */ /* 0x010fe20000400000 */
[----:B------:R-:W-:-:S03]  /*1af0*/  FMUL R11, R11, 255 ;  /* 0x437f00000b0b7820 */ /* 0x000fc60000400000 */
[----:B------:R-:W-:Y:S01]  /*1b00*/  STG.E desc[UR10][R2.64], R9 ;  /* 0x0000000902007986 */ /* 0x000fe2000c10190a */
[----:B------:R-:W-:-:S03]  /*1b10*/  FMUL R13, R13, 255 ;  /* 0x437f00000d0d7820 */ /* 0x000fc60000400000 */
[----:B------:R-:W-:Y:S04]  /*1b20*/  STG.E desc[UR10][R2.64+0x4], R11 ;  /* 0x0000040b02007986 */ /* 0x000fe8000c10190a */
[----:B------:R-:W-:Y:S01]  /*1b30*/  STG.E desc[UR10][R2.64+0x8], R13 ;  /* 0x0000080d02007986 */ /* 0x000fe2000c10190a */
[----:B------:R-:W-:Y:S05]  /*1b40*/  EXIT ;  /* 0x000000000000794d */ /* 0x000fea0003800000 */
.L_x_53:
[----:B------:R-:W0:Y:S01]  /*1b50*/  LDC.64 R4, c[0x0][0x380] ;  /* 0x0000e000ff047b82 */ /* 0x000e220000000a00 */
[----:B------:R-:W-:-:S04]  /*1b60*/  IMAD R3, R3, 0x9, RZ ;  /* 0x0000000903037824 */ /* 0x000fc800078e02ff */
[----:B0-----:R-:W-:-:S05]  /*1b70*/  IMAD.WIDE R4, R3, 0x4, R4 ;  /* 0x0000000403047825 */ /* 0x001fca00078e0204 */
[----:B------:R-:W-:Y:S04]  /*1b80*/  STG.E desc[UR10][R4.64], RZ ;  /* 0x000000ff04007986 */ /* 0x000fe8000c10190a */
[----:B------:R-:W-:Y:S04]  /*1b90*/  STG.E desc[UR10][R4.64+0x4], RZ ;  /* 0x000004ff04007986 */ /* 0x000fe8000c10190a */
[----:B------:R-:W-:Y:S01]  /*1ba0*/  STG.E desc[UR10][R4.64+0x8], RZ ;  /* 0x000008ff04007986 */ /* 0x000fe2000c10190a */
[----:B------:R-:W-:Y:S05]  /*1bb0*/  EXIT ;  /* 0x000000000000794d */ /* 0x000fea0003800000 */
        .weak           $__internal_0_$__cuda_sm20_sqrt_rn_f32_slowpath
        .type           $__internal_0_$__cuda_sm20_sqrt_rn_f32_slowpath,@function
        .size           $__internal_0_$__cuda_sm20_sqrt_rn_f32_slowpath,($__internal_1_$__cuda_sm3x_div_rn_noftz_f32_slowpath - $__internal_0_$__cuda_sm20_sqrt_rn_f32_slowpath)
$__internal_0_$__cuda_sm20_sqrt_rn_f32_slowpath:
[----:B------:R-:W-:-:S13]  /*1bc0*/  LOP3.LUT P0, RZ, R0, 0x7fffffff, RZ, 0xc0, !PT ;  /* 0x7fffffff00ff7812 */ /* 0x000fda000780c0ff */
[----:B------:R-:W-:Y:S01]  /*1bd0*/  @!P0 IMAD.MOV.U32 R11, RZ, RZ, R0 ;  /* 0x000000ffff0b8224 */ /* 0x000fe200078e0000 */
[----:B------:R-:W-:Y:S06]  /*1be0*/  @!P0 BRA `(.L_x_54) ;  /* 0x0000000000408947 */ /* 0x000fec0003800000 */
[----:B------:R-:W-:-:S13]  /*1bf0*/  FSETP.GEU.FTZ.AND P0, PT, R0, RZ, PT ;  /* 0x000000ff0000720b */ /* 0x000fda0003f1e000 */
[----:B------:R-:W-:Y:S01]  /*1c00*/  @!P0 MOV R11, 0x7fffffff ;  /* 0x7fffffff000b8802 */ /* 0x000fe20000000f00 */
[----:B------:R-:W-:Y:S06]  /*1c10*/  @!P0 BRA `(.L_x_54) ;  /* 0x0000000000348947 */ /* 0x000fec0003800000 */
[----:B------:R-:W-:-:S13]  /*1c20*/  FSETP.GTU.FTZ.AND P0, PT, |R0|, +INF , PT ;  /* 0x7f8000000000780b */ /* 0x000fda0003f1c200 */
[----:B------:R-:W-:Y:S01]  /*1c30*/  @P0 FADD.FTZ R11, R0, 1 ;  /* 0x3f800000000b0421 */ /* 0x000fe20000010000 */
[----:B------:R-:W-:Y:S06]  /*1c40*/  @P0 BRA `(.L_x_54) ;  /* 0x0000000000280947 */ /* 0x000fec0003800000 */
[----:B------:R-:W-:-:S13]  /*1c50*/  FSETP.NEU.FTZ.AND P0, PT, |R0|, +INF , PT ;  /* 0x7f8000000000780b */ /* 0x000fda0003f1d200 */
[----:B------:R-:W-:Y:S01]  /*1c60*/  @P0 FFMA R10, R0, 1.84467440737095516160e+19, RZ ;  /* 0x5f800000000a0823 */ /* 0x000fe200000000ff */
[----:B------:R-:W-:-:S03]  /*1c70*/  @!P0 MOV R11, R0 ;  /* 0x00000000000b8202 */ /* 0x000fc60000000f00 */
[----:B------:R-:W0:Y:S02]  /*1c80*/  @P0 MUFU.RSQ R7, R10 ;  /* 0x0000000a00070308 */ /* 0x000e240000001400 */
[----:B0-----:R-:W-:Y:S01]  /*1c90*/  @P0 FMUL.FTZ R9, R10, R7 ;  /* 0x000000070a090220 */ /* 0x001fe20000410000 */
[----:B------:R-:W-:-:S03]  /*1ca0*/  @P0 FMUL.FTZ R7, R7, 0.5 ;  /* 0x3f00000007070820 */ /* 0x000fc60000410000 */
[----:B------:R-:W-:-:S04]  /*1cb0*/  @P0 FADD.FTZ R8, -R9, -RZ ;  /* 0x800000ff09080221 */ /* 0x000fc80000010100 */
[----:B------:R-:W-:-:S04]  /*1cc0*/  @P0 FFMA R8, R9, R8, R10 ;  /* 0x0000000809080223 */ /* 0x000fc8000000000a */
[----:B------:R-:W-:-:S04]  /*1cd0*/  @P0 FFMA R7, R8, R7, R9 ;  /* 0x0000000708070223 */ /* 0x000fc80000000009 */
[----:B------:R-:W-:-:S07]  /*1ce0*/  @P0 FMUL.FTZ R11, R7, 2.3283064365386962891e-10 ;  /* 0x2f800000070b0820 */ /* 0x000fce0000410000 */
.L_x_54:
[----:B------:R-:W-:Y:S01]  /*1cf0*/  MOV R8, R2 ;  /* 0x0000000200087202 */ /* 0x000fe20000000f00 */
[----:B------:R-:W-:Y:S01]  /*1d00*/  IMAD.MOV.U32 R9, RZ, RZ, 0x0 ;  /* 0x00000000ff097424 */ /* 0x000fe200078e00ff */
[----:B------:R-:W-:-:S03]  /*1d10*/  MOV R20, R11 ;  /* 0x0000000b00147202 */ /* 0x000fc60000000f00 */
[----:B------:R-:W-:Y:S05]  /*1d20*/  RET.REL.NODEC R8 `(_Z6renderPfP6spherei) ;  /* 0xffffffe008b47950 */ /* 0x000fea0003c3ffff */
        .weak           $__internal_1_$__cuda_sm3x_div_rn_noftz_f32_slowpath
        .type           $__internal_1_$__cuda_sm3x_div_rn_noftz_f32_slowpath,@function
        .size           $__internal_1_$__cuda_sm3x_div_rn_noftz_f32_slowpath,(.L_x_68 - $__internal_1_$__cuda_sm3x_div_rn_noftz_f32_slowpath)
$__internal_1_$__cuda_sm3x_div_rn_noftz_f32_slowpath:
[----:B------:R-:W-:Y:S01]  /*1d30*/  SHF.R.U32.HI R9, RZ, 0x17, R0 ;  /* 0x00000017ff097819 */ /* 0x000fe20000011600 */
[----:B------:R-:W-:Y:S01]  /*1d40*/  BSSY.RECONVERGENT B0, `(.L_x_55) ;  /* 0x0000065000007945 */ /* 0x000fe20003800200 */
[----:B------:R-:W-:Y:S02]  /*1d50*/  SHF.R.U32.HI R10, RZ, 0x17, R20 ;  /* 0x00000017ff0a7819 */ /* 0x000fe40000011614 */
[----:B------:R-:W-:Y:S02]  /*1d60*/  LOP3.LUT R9, R9, 0xff, RZ, 0xc0, !PT ;  /* 0x000000ff09097812 */ /* 0x000fe400078ec0ff */
[----:B------:R-:W-:Y:S02]  /*1d70*/  LOP3.LUT R10, R10, 0xff, RZ, 0xc0, !PT ;  /* 0x000000ff0a0a7812 */ /* 0x000fe400078ec0ff */
[----:B------:R-:W-:Y:S02]  /*1d80*/  IADD3 R7, PT, PT, R9, -0x1, RZ ;  /* 0xffffffff09077810 */ /* 0x000fe40007ffe0ff */
[----:B------:R-:W-:-:S02]  /*1d90*/  IADD3 R8, PT, PT, R10, -0x1, RZ ;  /* 0xffffffff0a087810 */ /* 0x000fc40007ffe0ff */
[----:B------:R-:W-:Y:S02]  /*1da0*/  ISETP.GT.U32.AND P0, PT, R7, 0xfd, PT ;  /* 0x000000fd0700780c */ /* 0x000fe40003f04070 */
[----:B------:R-:W-:Y:S02]  /*1db0*/  MOV R13, R20 ;  /* 0x00000014000d7202 */ /* 0x000fe40000000f00 */
[----:B------:R-:W-:-:S13]  /*1dc0*/  ISETP.GT.U32.OR P0, PT, R8, 0xfd, P0 ;  /* 0x000000fd0800780c */ /* 0x000fda0000704470 */
[----:B------:R-:W-:Y:S01]  /*1dd0*/  @!P0 MOV R8, RZ ;  /* 0x000000ff00088202 */ /* 0x000fe20000000f00 */
[----:B------:R-:W-:Y:S06]  /*1de0*/  @!P0 BRA `(.L_x_56) ;  /* 0x0000000000648947 */ /* 0x000fec0003800000 */
[----:B------:R-:W-:Y:S02]  /*1df0*/  FSETP.GTU.FTZ.AND P0, PT, |R20|, +INF , PT ;  /* 0x7f8000001400780b */ /* 0x000fe40003f1c200 */
[----:B------:R-:W-:-:S04]  /*1e00*/  FSETP.GTU.FTZ.AND P1, PT, |R0|, +INF , PT ;  /* 0x7f8000000000780b */ /* 0x000fc80003f3c200 */
[----:B------:R-:W-:-:S13]  /*1e10*/  PLOP3.LUT P0, PT, P0, P1, PT, 0xf8, 0x8f ;  /* 0x00000000008f781c */ /* 0x000fda0000703f70 */
[----:B------:R-:W-:Y:S05]  /*1e20*/  @P0 BRA `(.L_x_57) ;  /* 0x0000000400540947 */ /* 0x000fea0003800000 */
[----:B------:R-:W-:-:S13]  /*1e30*/  LOP3.LUT P0, RZ, R0, 0x7fffffff, R13, 0xc8, !PT ;  /* 0x7fffffff00ff7812 */ /* 0x000fda000780c80d */
[----:B------:R-:W-:Y:S05]  /*1e40*/  @!P0 BRA `(.L_x_58) ;  /* 0x0000000400448947 */ /* 0x000fea0003800000 */
[----:B------:R-:W-:Y:S02]  /*1e50*/  FSETP.NEU.FTZ.AND P2, PT, |R20|, +INF , PT ;  /* 0x7f8000001400780b */ /* 0x000fe40003f5d200 */
[----:B------:R-:W-:Y:S02]  /*1e60*/  FSETP.NEU.FTZ.AND P1, PT, |R0|, +INF , PT ;  /* 0x7f8000000000780b */ /* 0x000fe40003f3d200 */
[----:B------:R-:W-:-:S11]  /*1e70*/  FSETP.NEU.FTZ.AND P0, PT, |R20|, +INF , PT ;  /* 0x7f8000001400780b */ /* 0x000fd60003f1d200 */
[----:B------:R-:W-:Y:S05]  /*1e80*/  @!P1 BRA !P2, `(.L_x_58) ;  /* 0x0000000400349947 */ /* 0x000fea0005000000 */
[----:B------:R-:W-:-:S04]  /*1e90*/  LOP3.LUT P2, RZ, R13, 0x7fffffff, RZ, 0xc0, !PT ;  /* 0x7fffffff0dff7812 */ /* 0x000fc8000784c0ff */
[----:B------:R-:W-:-:S13]  /*1ea0*/  PLOP3.LUT P1, PT, P1, P2, PT, 0x2f, 0xf2 ;  /* 0x0000000000f2781c */ /* 0x000fda0000f24577 */
[----:B------:R-:W-:Y:S05]  /*1eb0*/  @P1 BRA `(.L_x_59) ;  /* 0x0000000400201947 */ /* 0x000fea0003800000 */
[----:B------:R-:W-:-:S04]  /*1ec0*/  LOP3.LUT P1, RZ, R0, 0x7fffffff, RZ, 0xc0, !PT ;  /* 0x7fffffff00ff7812 */ /* 0x000fc8000782c0ff */
[----:B------:R-:W-:-:S13]  /*1ed0*/  PLOP3.LUT P0, PT, P0, P1, PT, 0x2f, 0xf2 ;  /* 0x0000000000f2781c */ /* 0x000fda0000702577 */
[----:B------:R-:W-:Y:S05]  /*1ee0*/  @P0 BRA `(.L_x_60) ;  /* 0x0000000400080947 */ /* 0x000fea0003800000 */
[----:B------:R-:W-:-:S05]  /*1ef0*/  VIADD R7, R10, 0xffffffff ;  /* 0xffffffff0a077836 */ /* 0x000fca0000000000 */
[----:B------:R-:W-:Y:S02]  /*1f00*/  ISETP.GE.AND P0, PT, R7, RZ, PT ;  /* 0x000000ff0700720c */ /* 0x000fe40003f06270 */
[----:B------:R-:W-:-:S04]  /*1f10*/  IADD3 R7, PT, PT, R9, -0x1, RZ ;  /* 0xffffffff09077810 */ /* 0x000fc80007ffe0ff */
[----:B------:R-:W-:-:S07]  /*1f20*/  ISETP.GE.AND P1, PT, R7, RZ, PT ;  /* 0x000000ff0700720c */ /* 0x000fce0003f26270 */
[----:B------:R-:W-:Y:S01]  /*1f30*/  @P0 MOV R8, RZ ;  /* 0x000000ff00080202 */ /* 0x000fe20000000f00 */
[----:B------:R-:W-:Y:S01]  /*1f40*/  @!P0 FFMA R13, R20, 1.84467440737095516160e+19, RZ ;  /* 0x5f800000140d8823 */ /* 0x000fe200000000ff */
[----:B------:R-:W-:-:S04]  /*1f50*/  @!P0 MOV R8, 0xffffffc0 ;  /* 0xffffffc000088802 */ /* 0x000fc80000000f00 */
[----:B------:R-:W-:Y:S01]  /*1f60*/  @!P1 FFMA R0, R0, 1.84467440737095516160e+19, RZ ;  /* 0x5f80000000009823 */ /* 0x000fe200000000ff */
[----:B------:R-:W-:-:S07]  /*1f70*/  @!P1 IADD3 R8, PT, PT, R8, 0x40, RZ ;  /* 0x0000004008089810 */ /* 0x000fce0007ffe0ff */
.L_x_56:
[----:B------:R-:W-:Y:S01]  /*1f80*/  LEA R21, R9, 0xc0800000, 0x17 ;  /* 0xc080000009157811 */ /* 0x000fe200078eb8ff */
[----:B------:R-:W-:Y:S01]  /*1f90*/  BSSY.RECONVERGENT B1, `(.L_x_61) ;  /* 0x0000036000017945 */ /* 0x000fe20003800200 */
[----:B------:R-:W-:-:S03]  /*1fa0*/  IADD3 R10, PT, PT, R10, -0x7f, RZ ;  /* 0xffffff810a0a7810 */ /* 0x000fc60007ffe0ff */
[----:B------:R-:W-:Y:S02]  /*1fb0*/  IMAD.IADD R21, R0, 0x1, -R21 ;  /* 0x0000000100157824 */ /* 0x000fe400078e0a15 */
[----:B------:R-:W-:Y:S02]  /*1fc0*/  IMAD R0, R10, -0x800000, R13 ;  /* 0xff8000000a007824 */ /* 0x000fe400078e020d */
[----:B------:R-:W0:Y:S01]  /*1fd0*/  MUFU.RCP R12, R21 ;  /* 0x00000015000c7308 */ /* 0x000e220000001000 */
[----:B------:R-:W-:-:S04]  /*1fe0*/  FADD.FTZ R11, -R21, -RZ ;  /* 0x800000ff150b7221 */ /* 0x000fc80000010100 */
[----:B0-----:R-:W-:-:S04]  /*1ff0*/  FFMA R7, R12, R11, 1 ;  /* 0x3f8000000c077423 */ /* 0x001fc8000000000b */
[----:B------:R-:W-:-:S04]  /*2000*/  FFMA R7, R12, R7, R12 ;  /* 0x000000070c077223 */ /* 0x000fc8000000000c */
[----:B------:R-:W-:-:S04]  /*2010*/  FFMA R12, R0, R7, RZ ;  /* 0x00000007000c7223 */ /* 0x000fc800000000ff */
[----:B------:R-:W-:-:S04]  /*2020*/  FFMA R13, R11, R12, R0 ;  /* 0x0000000c0b0d7223 */ /* 0x000fc80000000000 */
[----:B------:R-:W-:Y:S01]  /*2030*/  FFMA R12, R7, R13, R12 ;  /* 0x0000000d070c7223 */ /* 0x000fe2000000000c */
[----:B------:R-:W-:-:S03]  /*2040*/  IADD3 R13, PT, PT, R10, 0x7f, -R9 ;  /* 0x0000007f0a0d7810 */ /* 0x000fc60007ffe809 */
[----:B------:R-:W-:Y:S01]  /*2050*/  FFMA R11, R11, R12, R0 ;  /* 0x0000000c0b0b7223 */ /* 0x000fe20000000000 */
[----:B------:R-:W-:-:S03]  /*2060*/  IADD3 R13, PT, PT, R13, R8, RZ ;  /* 0x000000080d0d7210 */ /* 0x000fc60007ffe0ff */
[----:B------:R-:W-:-:S05]  /*2070*/  FFMA R0, R7, R11, R12 ;  /* 0x0000000b07007223 */ /* 0x000fca000000000c */
[----:B------:R-:W-:-:S04]  /*2080*/  SHF.R.U32.HI R9, RZ, 0x17, R0 ;  /* 0x00000017ff097819 */ /* 0x000fc80000011600 */
[----:B------:R-:W-:-:S04]  /*2090*/  LOP3.LUT R8, R9, 0xff, RZ, 0xc0, !PT ;  /* 0x000000ff09087812 */ /* 0x000fc800078ec0ff */
[----:B------:R-:W-:-:S04]  /*20a0*/  IADD3 R8, PT, PT, R8, R13, RZ ;  /* 0x0000000d08087210 */ /* 0x000fc80007ffe0ff */
[----:B------:R-:W-:-:S04]  /*20b0*/  IADD3 R9, PT, PT, R8, -0x1, RZ ;  /* 0xffffffff08097810 */ /* 0x000fc80007ffe0ff */
[----:B------:R-:W-:-:S13]  /*20c0*/  ISETP.GE.U32.AND P0, PT, R9, 0xfe, PT ;  /* 0x000000fe0900780c */ /* 0x000fda0003f06070 */
[----:B------:R-:W-:Y:S05]  /*20d0*/  @!P0 BRA `(.L_x_62) ;  /* 0x0000000000808947 */ /* 0x000fea0003800000 */
[----:B------:R-:W-:-:S13]  /*20e0*/  ISETP.GT.AND P0, PT, R8, 0xfe, PT ;  /* 0x000000fe0800780c */ /* 0x000fda0003f04270 */
[----:B------:R-:W-:Y:S05]  /*20f0*/  @P0 BRA `(.L_x_63) ;  /* 0x00000000006c0947 */ /* 0x000fea0003800000 */
[----:B------:R-:W-:-:S13]  /*2100*/  ISETP.GE.AND P0, PT, R8, 0x1, PT ;  /* 0x000000010800780c */ /* 0x000fda0003f06270 */
[----:B------:R-:W-:Y:S05]  /*2110*/  @P0 BRA `(.L_x_64) ;  /* 0x0000000000740947 */ /* 0x000fea0003800000 */
[----:B------:R-:W-:Y:S02]  /*2120*/  ISETP.GE.AND P0, PT, R8, -0x18, PT ;  /* 0xffffffe80800780c */ /* 0x000fe40003f06270 */
[----:B------:R-:W-:-:S11]  /*2130*/  LOP3.LUT R0, R0, 0x80000000, RZ, 0xc0, !PT ;  /* 0x8000000000007812 */ /* 0x000fd600078ec0ff */
[----:B------:R-:W-:Y:S05]  /*2140*/  @!P0 BRA `(.L_x_64) ;  /* 0x0000000000688947 */ /* 0x000fea0003800000 */
[CCC-:B------:R-:W-:Y:S01]  /*2150*/  FFMA.RZ R9, R7.reuse, R11.reuse, R12.reuse ;  /* 0x0000000b07097223 */ /* 0x1c0fe2000000c00c */
[CCC-:B------:R-:W-:Y:S01]  /*2160*/  FFMA.RP R10, R7.reuse, R11.reuse, R12.reuse ;  /* 0x0000000b070a7223 */ /* 0x1c0fe2000000800c */
[----:B------:R-:W-:Y:S01]  /*2170*/  FFMA.RM R11, R7, R11, R12 ;  /* 0x0000000b070b7223 */ /* 0x000fe2000000400c */
[C---:B------:R-:W-:Y:S01]  /*2180*/  VIADD R7, R8.reuse, 0x20 ;  /* 0x0000002008077836 */ /* 0x040fe20000000000 */
[C---:B------:R-:W-:Y:S02]  /*2190*/  ISETP.NE.AND P2, PT, R8.reuse, RZ, PT ;  /* 0x000000ff0800720c */ /* 0x040fe40003f45270 */
[----:B------:R-:W-:Y:S02]  /*21a0*/  LOP3.LUT R9, R9, 0x7fffff, RZ, 0xc0, !PT ;  /* 0x007fffff09097812 */ /* 0x000fe400078ec0ff */
[----:B------:R-:W-:Y:S02]  /*21b0*/  ISETP.NE.AND P1, PT, R8, RZ, PT ;  /* 0x000000ff0800720c */ /* 0x000fe40003f25270 */
[----:B------:R-:W-:-:S02]  /*21c0*/  LOP3.LUT R12, R9, 0x800000, RZ, 0xfc, !PT ;  /* 0x00800000090c7812 */ /* 0x000fc400078efcff */
[----:B------:R-:W-:Y:S02]  /*21d0*/  IADD3 R8, PT, PT, -R8, RZ, RZ ;  /* 0x000000ff08087210 */ /* 0x000fe40007ffe1ff */
[----:B------:R-:W-:Y:S02]  /*21e0*/  SHF.L.U32 R7, R12, R7, RZ ;  /* 0x000000070c077219 */ /* 0x000fe400000006ff */
[----:B------:R-:W-:Y:S02]  /*21f0*/  FSETP.NEU.FTZ.AND P0, PT, R10, R11, PT ;  /* 0x0000000b0a00720b */ /* 0x000fe40003f1d000 */
[----:B------:R-:W-:Y:S02]  /*2200*/  SEL R9, R8, RZ, P2 ;  /* 0x000000ff08097207 */ /* 0x000fe40001000000 */
[----:B------:R-:W-:Y:S02]  /*2210*/  ISETP.NE.AND P1, PT, R7, RZ, P1 ;  /* 0x000000ff0700720c */ /* 0x000fe40000f25270 */
[----:B------:R-:W-:-:S02]  /*2220*/  SHF.R.U32.HI R12, RZ, R9, R12 ;  /* 0x00000009ff0c7219 */ /* 0x000fc4000001160c */
[----:B------:R-:W-:Y:S02]  /*2230*/  PLOP3.LUT P0, PT, P0, P1, PT, 0xf8, 0x8f ;  /* 0x00000000008f781c */ /* 0x000fe40000703f70 */
[----:B------:R-:W-:Y:S02]  /*2240*/  SHF.R.U32.HI R8, RZ, 0x1, R12 ;  /* 0x00000001ff087819 */ /* 0x000fe4000001160c */
[----:B------:R-:W-:-:S04]  /*2250*/  SEL R7, RZ, 0x1, !P0 ;  /* 0x00000001ff077807 */ /* 0x000fc80004000000 */
[----:B------:R-:W-:-:S04]  /*2260*/  LOP3.LUT R7, R7, 0x1, R8, 0xf8, !PT ;  /* 0x0000000107077812 */ /* 0x000fc800078ef808 */
[----:B------:R-:W-:-:S04]  /*2270*/  LOP3.LUT R7, R7, R12, RZ, 0xc0, !PT ;  /* 0x0000000c07077212 */ /* 0x000fc800078ec0ff */
[----:B------:R-:W-:-:S04]  /*2280*/  IADD3 R7, PT, PT, R8, R7, RZ ;  /* 0x0000000708077210 */ /* 0x000fc80007ffe0ff */
[----:B------:R-:W-:Y:S01]  /*2290*/  LOP3.LUT R0, R7, R0, RZ, 0xfc, !PT ;  /* 0x0000000007007212 */ /* 0x000fe200078efcff */
[----:B------:R-:W-:Y:S06]  /*22a0*/  BRA `(.L_x_64) ;  /* 0x0000000000107947 */ /* 0x000fec0003800000 */
.L_x_63:
[----:B------:R-:W-:-:S04]  /*22b0*/  LOP3.LUT R0, R0, 0x80000000, RZ, 0xc0, !PT ;  /* 0x8000000000007812 */ /* 0x000fc800078ec0ff */
[----:B------:R-:W-:Y:S01]  /*22c0*/  LOP3.LUT R0, R0, 0x7f800000, RZ, 0xfc, !PT ;  /* 0x7f80000000007812 */ /* 0x000fe200078efcff */
[----:B------:R-:W-:Y:S06]  /*22d0*/  BRA `(.L_x_64) ;  /* 0x0000000000047947 */ /* 0x000fec0003800000 */
.L_x_62:
[----:B------:R-:W-:-:S07]  /*22e0*/  LEA R0, R13, R0, 0x17 ;  /* 0x000000000d007211 */ /* 0x000fce00078eb8ff */
.L_x_64:
[----:B------:R-:W-:Y:S05]  /*22f0*/  BSYNC.RECONVERGENT B1 ;  /* 0x0000000000017941 */ /* 0x000fea0003800200 */
.L_x_61:
[----:B------:R-:W-:Y:S05]  /*2300*/  BRA `(.L_x_65) ;  /* 0x0000000000207947 */ /* 0x000fea0003800000 */
.L_x_60:
[----:B------:R-:W-:-:S04]  /*2310*/  LOP3.LUT R0, R0, 0x80000000, R13, 0x48, !PT ;  /* 0x8000000000007812 */ /* 0x000fc800078e480d */
[----:B------:R-:W-:Y:S01]  /*2320*/  LOP3.LUT R0, R0, 0x7f800000, RZ, 0xfc, !PT ;  /* 0x7f80000000007812 */ /* 0x000fe200078efcff */
[----:B------:R-:W-:Y:S06]  /*2330*/  BRA `(.L_x_65) ;  /* 0x0000000000147947 */ /* 0x000fec0003800000 */
.L_x_59:
[----:B------:R-:W-:Y:S01]  /*2340*/  LOP3.LUT R0, R0, 0x80000000, R13, 0x48, !PT ;  /* 0x8000000000007812 */ /* 0x000fe200078e480d */
[----:B------:R-:W-:Y:S06]  /*2350*/  BRA `(.L_x_65) ;  /* 0x00000000000c7947 */ /* 0x000fec0003800000 */
.L_x_58:
[----:B------:R-:W0:Y:S01]  /*2360*/  MUFU.RSQ R0, -QNAN ;  /* 0xffc0000000007908 */ /* 0x000e220000001400 */
[----:B------:R-:W-:Y:S05]  /*2370*/  BRA `(.L_x_65) ;  /* 0x0000000000047947 */ /* 0x000fea0003800000 */
.L_x_57:
[----:B------:R-:W-:-:S07]  /*2380*/  FADD.FTZ R0, R20, R0 ;  /* 0x0000000014007221 */ /* 0x000fce0000010000 */
.L_x_65:
[----:B------:R-:W-:Y:S05]  /*2390*/  BSYNC.RECONVERGENT B0 ;  /* 0x0000000000007941 */ /* 0x000fea0003800200 */
.L_x_55:
[----:B------:R-:W-:Y:S01]  /*23a0*/  HFMA2 R9, -RZ, RZ, 0, 0 ;  /* 0x00000000ff097431 */ /* 0x000fe200000001ff */
[----:B------:R-:W-:-:S04]  /*23b0*/  MOV R8, R2 ;  /* 0x0000000200087202 */ /* 0x000fc80000000f00 */
[----:B0-----:R-:W-:Y:S05]  /*23c0*/  RET.REL.NODEC R8 `(_Z6renderPfP6spherei) ;  /* 0xffffffdc080c7950 */ /* 0x001fea0003c3ffff */
.L_x_66:
[----:B------:R-:W-:-:S00]  /*23d0*/  BRA `(.L_x_66) ;  /* 0xfffffffc00fc7947 */ /* 0x000fc0000383ffff */
[----:B------:R-:W-:-:S00]  /*23e0*/  NOP ;  /* 0x0000000000007918 */ /* 0x000fc00000000000 */
        /* <DEDUP_REMOVED lines=9> */
.L_x_68:


//--------------------- .nv.shared.reserved.0     --------------------------
	.section	.nv.shared.reserved.0,"aw",@nobits
	.weak		__nv_reservedSMEM_offset_0_alias
	.size		__nv_reservedSMEM_offset_0_alias, 0, 64
	.other		__nv_reservedSMEM_offset_0_alias,@"STO_CUDA_RESERVED_SHARED STV_DEFAULT"
__nv_reservedSMEM_offset_0_alias:
	.zero		0
	.zero		64


//--------------------- .nv.constant0._Z6renderPfP6spherei --------------------------
	.section	.nv.constant0._Z6renderPfP6spherei,"a",@progbits
	.sectionflags	@""
	.align	4
.nv.constant0._Z6renderPfP6spherei:
	.zero		916


//--------------------- SYMBOLS --------------------------

	.type		.nv.reservedSmem.offset0,@object
	.size		.nv.reservedSmem.offset0,0x4
